	.target	sm_90a

	.elftype	@"ET_EXEC"


//--------------------- .note.nv.tkinfo           --------------------------
	.section	.note.nv.tkinfo,"",@"SHT_NOTE"
	.sectionflags	@"SHF_NOTE_NV_TKINFO"
	.tkinfo
        /*0018*/ 	.word	0x00000002
        /*0030*/ 	.string	""
        /*0030*/ 	.string	"ptxas"
        /*0030*/ 	.string	"Cuda compilation tools, release 13.0, V13.0.88"
        /*0030*/ 	.string	"Build cuda_13.0.r13.0/compiler.36424714_0"
        /*0030*/ 	.string	"-arch sm_90a -m 64 "



//--------------------- .note.nv.cuinfo           --------------------------
	.section	.note.nv.cuinfo,"",@"SHT_NOTE"
	.sectionflags	@"SHF_NOTE_NV_CUINFO"
        /*0018*/ 	.short	0x0002
        /*001a*/ 	.short	0x005a
        /*001c*/ 	.short	0x0082
	.zero		2


//--------------------- .nv.info                  --------------------------
	.section	.nv.info,"",@"SHT_CUDA_INFO"
	.align	4


	//----- nvinfo : EIATTR_REGCOUNT
	.align		4
        /*0000*/ 	.byte	0x04, 0x2f
        /*0002*/ 	.short	(.L_12 - .L_11)
	.align		4
.L_11:
        /*0004*/ 	.word	index@(_ZN7cutlass13device_kernelINS_4gemm6kernel13GemmUniversalIN4cute5tupleIJiiiiEEENS1_10collective13CollectiveMmaINS1_37MainloopSm90TmaGmmaWarpSpecializedFP8ILi18ENS5_IJNS4_1CILi1EEESB_SB_EEENS1_35KernelTmaWarpSpecializedCooperativeEEENS5_IJNSA_ILi192EEENSA_ILi8EEENSA_ILi64EEEEEENS_12float_e4m3_tENS5_IJlSB_lEEESJ_SK_NS4_8TiledMMAINS4_8MMA_AtomIJNS4_4SM904GMMA29MMA_64x8x32_F32E4M3E4M3_SS_TNILNSO_7ScaleInE1ELSQ_1EEEEEENS4_6LayoutINS5_IJNSA_ILi2EEESB_SB_EEENS5_IJSB_NSA_ILi0EEESW_EEEEENS5_IJNS4_10UnderscoreESZ_SZ_EEEEENS4_13SM90_TMA_LOADENS4_14ComposedLayoutINS4_7SwizzleILi2ELi4ELi3EEENS4_18smem_ptr_flag_bitsILi8EEENST_INS5_IJSG_SH_EEENS5_IJSH_SB_EEEEEEEvNS4_8identityES12_S1B_vS1C_EENS_8epilogue10collective6detail29Sm90TmaWarpSpecializedAdapterINS1F_15DefaultEpilogueISJ_SK_SK_NS1E_6thread17LinearCombinationISJ_Li1EffLNS1J_9ScaleType4KindE0ELNS_15FloatRoundStyleE2ESJ_EENS1_15EpilogueDefaultEEEEEvvEEEEvNT_6ParamsE)
        /*0008*/ 	.word	0x000000a8


	//----- nvinfo : EIATTR_FRAME_SIZE
	.align		4
.L_12:
        /*000c*/ 	.byte	0x04, 0x11
        /*000e*/ 	.short	(.L_14 - .L_13)
	.align		4
.L_13:
        /*0010*/ 	.word	index@(_ZN7cutlass13device_kernelINS_4gemm6kernel13GemmUniversalIN4cute5tupleIJiiiiEEENS1_10collective13CollectiveMmaINS1_37MainloopSm90TmaGmmaWarpSpecializedFP8ILi18ENS5_IJNS4_1CILi1EEESB_SB_EEENS1_35KernelTmaWarpSpecializedCooperativeEEENS5_IJNSA_ILi192EEENSA_ILi8EEENSA_ILi64EEEEEENS_12float_e4m3_tENS5_IJlSB_lEEESJ_SK_NS4_8TiledMMAINS4_8MMA_AtomIJNS4_4SM904GMMA29MMA_64x8x32_F32E4M3E4M3_SS_TNILNSO_7ScaleInE1ELSQ_1EEEEEENS4_6LayoutINS5_IJNSA_ILi2EEESB_SB_EEENS5_IJSB_NSA_ILi0EEESW_EEEEENS5_IJNS4_10UnderscoreESZ_SZ_EEEEENS4_13SM90_TMA_LOADENS4_14ComposedLayoutINS4_7SwizzleILi2ELi4ELi3EEENS4_18smem_ptr_flag_bitsILi8EEENST_INS5_IJSG_SH_EEENS5_IJSH_SB_EEEEEEEvNS4_8identityES12_S1B_vS1C_EENS_8epilogue10collective6detail29Sm90TmaWarpSpecializedAdapterINS1F_15DefaultEpilogueISJ_SK_SK_NS1E_6thread17LinearCombinationISJ_Li1EffLNS1J_9ScaleType4KindE0ELNS_15FloatRoundStyleE2ESJ_EENS1_15EpilogueDefaultEEEEEvvEEEEvNT_6ParamsE)
        /*0014*/ 	.word	0x00000000


	//----- nvinfo : EIATTR_MIN_STACK_SIZE
	.align		4
.L_14:
        /*0018*/ 	.byte	0x04, 0x12
        /*001a*/ 	.short	(.L_16 - .L_15)
	.align		4
.L_15:
        /*001c*/ 	.word	index@(_ZN7cutlass13device_kernelINS_4gemm6kernel13GemmUniversalIN4cute5tupleIJiiiiEEENS1_10collective13CollectiveMmaINS1_37MainloopSm90TmaGmmaWarpSpecializedFP8ILi18ENS5_IJNS4_1CILi1EEESB_SB_EEENS1_35KernelTmaWarpSpecializedCooperativeEEENS5_IJNSA_ILi192EEENSA_ILi8EEENSA_ILi64EEEEEENS_12float_e4m3_tENS5_IJlSB_lEEESJ_SK_NS4_8TiledMMAINS4_8MMA_AtomIJNS4_4SM904GMMA29MMA_64x8x32_F32E4M3E4M3_SS_TNILNSO_7ScaleInE1ELSQ_1EEEEEENS4_6LayoutINS5_IJNSA_ILi2EEESB_SB_EEENS5_IJSB_NSA_ILi0EEESW_EEEEENS5_IJNS4_10UnderscoreESZ_SZ_EEEEENS4_13SM90_TMA_LOADENS4_14ComposedLayoutINS4_7SwizzleILi2ELi4ELi3EEENS4_18smem_ptr_flag_bitsILi8EEENST_INS5_IJSG_SH_EEENS5_IJSH_SB_EEEEEEEvNS4_8identityES12_S1B_vS1C_EENS_8epilogue10collective6detail29Sm90TmaWarpSpecializedAdapterINS1F_15DefaultEpilogueISJ_SK_SK_NS1E_6thread17LinearCombinationISJ_Li1EffLNS1J_9ScaleType4KindE0ELNS_15FloatRoundStyleE2ESJ_EENS1_15EpilogueDefaultEEEEEvvEEEEvNT_6ParamsE)
        /*0020*/ 	.word	0x00000000
.L_16:


//--------------------- .nv.compat                --------------------------
	.section	.nv.compat,"",@"SHT_CUDA_COMPAT_INFO"
	.align	4
        /*0000*/ 	.byte	0x02, 0x09, 0x01, 0x00, 0x02, 0x02, 0x04, 0x00, 0x02, 0x05, 0x05, 0x00, 0x03, 0x07, 0x01, 0x01
        /*0010*/ 	.byte	0x02, 0x03, 0x01, 0x00, 0x02, 0x06, 0x01, 0x00, 0x04, 0x0b, 0x08, 0x00, 0x00, 0x00, 0x00, 0x00
        /*0020*/ 	.byte	0x00, 0x00, 0x00, 0x00


//--------------------- .nv.info._ZN7cutlass13device_kernelINS_4gemm6kernel13GemmUniversalIN4cute5tupleIJiiiiEEENS1_10collective13CollectiveMmaINS1_37MainloopSm90TmaGmmaWarpSpecializedFP8ILi18ENS5_IJNS4_1CILi1EEESB_SB_EEENS1_35KernelTmaWarpSpecializedCooperativeEEENS5_IJNSA_ILi192EEENSA_ILi8EEENSA_ILi64EEEEEENS_12float_e4m3_tENS5_IJlSB_lEEESJ_SK_NS4_8TiledMMAINS4_8MMA_AtomIJNS4_4SM904GMMA29MMA_64x8x32_F32E4M3E4M3_SS_TNILNSO_7ScaleInE1ELSQ_1EEEEEENS4_6LayoutINS5_IJNSA_ILi2EEESB_SB_EEENS5_IJSB_NSA_ILi0EEESW_EEEEENS5_IJNS4_10UnderscoreESZ_SZ_EEEEENS4_13SM90_TMA_LOADENS4_14ComposedLayoutINS4_7SwizzleILi2ELi4ELi3EEENS4_18smem_ptr_flag_bitsILi8EEENST_INS5_IJSG_SH_EEENS5_IJSH_SB_EEEEEEEvNS4_8identityES12_S1B_vS1C_EENS_8epilogue10collective6detail29Sm90TmaWarpSpecializedAdapterINS1F_15DefaultEpilogueISJ_SK_SK_NS1E_6thread17LinearCombinationISJ_Li1EffLNS1J_9ScaleType4KindE0ELNS_15FloatRoundStyleE2ESJ_EENS1_15EpilogueDefaultEEEEEvvEEEEvNT_6ParamsE --------------------------
	.section	.nv.info._ZN7cutlass13device_kernelINS_4gemm6kernel13GemmUniversalIN4cute5tupleIJiiiiEEENS1_10collective13CollectiveMmaINS1_37MainloopSm90TmaGmmaWarpSpecializedFP8ILi18ENS5_IJNS4_1CILi1EEESB_SB_EEENS1_35KernelTmaWarpSpecializedCooperativeEEENS5_IJNSA_ILi192EEENSA_ILi8EEENSA_ILi64EEEEEENS_12float_e4m3_tENS5_IJlSB_lEEESJ_SK_NS4_8TiledMMAINS4_8MMA_AtomIJNS4_4SM904GMMA29MMA_64x8x32_F32E4M3E4M3_SS_TNILNSO_7ScaleInE1ELSQ_1EEEEEENS4_6LayoutINS5_IJNSA_ILi2EEESB_SB_EEENS5_IJSB_NSA_ILi0EEESW_EEEEENS5_IJNS4_10UnderscoreESZ_SZ_EEEEENS4_13SM90_TMA_LOADENS4_14ComposedLayoutINS4_7SwizzleILi2ELi4ELi3EEENS4_18smem_ptr_flag_bitsILi8EEENST_INS5_IJSG_SH_EEENS5_IJSH_SB_EEEEEEEvNS4_8identityES12_S1B_vS1C_EENS_8epilogue10collective6detail29Sm90TmaWarpSpecializedAdapterINS1F_15DefaultEpilogueISJ_SK_SK_NS1E_6thread17LinearCombinationISJ_Li1EffLNS1J_9ScaleType4KindE0ELNS_15FloatRoundStyleE2ESJ_EENS1_15EpilogueDefaultEEEEEvvEEEEvNT_6ParamsE,"",@"SHT_CUDA_INFO"
	.sectionflags	@""
	.align	4


	//----- nvinfo : EIATTR_CUDA_API_VERSION
	.align		4
        /*0000*/ 	.byte	0x04, 0x37
        /*0002*/ 	.short	(.L_18 - .L_17)
.L_17:
        /*0004*/ 	.word	0x00000082


	//----- nvinfo : EIATTR_KPARAM_INFO
	.align		4
.L_18:
        /*0008*/ 	.byte	0x04, 0x17
        /*000a*/ 	.short	(.L_20 - .L_19)
.L_19:
        /*000c*/ 	.word	0x00000000
        /*0010*/ 	.short	0x0000
        /*0012*/ 	.short	0x0070
        /*0014*/ 	.byte	0x00, 0xf0, 0x01, 0x10


	//----- nvinfo : EIATTR_SPARSE_MMA_MASK
	.align		4
.L_20:
        /*0018*/ 	.byte	0x03, 0x50
        /*001a*/ 	.short	0x0000


	//----- nvinfo : EIATTR_MAXREG_COUNT
	.align		4
        /*001c*/ 	.byte	0x03, 0x1b
        /*001e*/ 	.short	0x00a8


	//----- nvinfo : EIATTR_NUM_BARRIERS
	.align		4
        /*0020*/ 	.byte	0x02, 0x4c
        /*0022*/ 	.byte	0x01
	.zero		1


	//----- nvinfo : EIATTR_MERCURY_ISA_VERSION
	.align		4
        /*0024*/ 	.byte	0x03, 0x5f
        /*0026*/ 	.short	0x0101


	//----- nvinfo : EIATTR_INT_WARP_WIDE_INSTR_OFFSETS
	.align		4
        /*0028*/ 	.byte	0x04, 0x31
        /*002a*/ 	.short	(.L_22 - .L_21)


	//   ....[0]....
.L_21:
        /*002c*/ 	.word	0x000005b0


	//   ....[1]....
        /*0030*/ 	.word	0x000005c0


	//   ....[2]....
        /*0034*/ 	.word	0x000006c0


	//----- nvinfo : EIATTR_COOP_GROUP_MASK_REGIDS
	.align		4
.L_22:
        /*0038*/ 	.byte	0x04, 0x29
        /*003a*/ 	.short	(.L_24 - .L_23)


	//   ....[0]....
.L_23:
        /*003c*/ 	.word	0xffffffff


	//   ....[1]....
        /*0040*/ 	.word	0xffffffff


	//   ....[2]....
        /*0044*/ 	.word	0xffffffff


	//   ....[3]....
        /*0048*/ 	.word	0xffffffff


	//   ....[4]....
        /*004c*/ 	.word	0xffffffff


	//----- nvinfo : EIATTR_COOP_GROUP_INSTR_OFFSETS
	.align		4
.L_24:
        /*0050*/ 	.byte	0x04, 0x28
        /*0052*/ 	.short	(.L_26 - .L_25)


	//   ....[0]....
.L_25:
        /*0054*/ 	.word	0x00000060


	//   ....[1]....
        /*0058*/ 	.word	0x00000070


	//   ....[2]....
        /*005c*/ 	.word	0x00000130


	//   ....[3]....
        /*0060*/ 	.word	0x000004b0


	//   ....[4]....
        /*0064*/ 	.word	0x00001200


	//----- nvinfo : EIATTR_REG_RECONFIG
	.align		4
.L_26:
        /*0068*/ 	.byte	0x01, 0x54
	.zero		2


	//----- nvinfo : EIATTR_MBARRIER_INSTR_OFFSETS
	.align		4
        /*006c*/ 	.byte	0x04, 0x39
        /*006e*/ 	.short	(.L_28 - .L_27)


	//   ....[0]....
.L_27:
        /*0070*/ 	.word	0x00000250
        /*0074*/ 	.word	0x000000ff
        /*0078*/ 	.word	0x00000000
        /*007c*/ 	.short	0x0100
        /*007e*/ 	.byte	0x08
	.zero		1


	//   ....[1]....
        /*0080*/ 	.word	0x00000260
        /*0084*/ 	.word	0x000000ff
        /*0088*/ 	.word	0x00000090
        /*008c*/ 	.short	0x0100
        /*008e*/ 	.byte	0x08
	.zero		1


	//   ....[2]....
        /*0090*/ 	.word	0x00000270
        /*0094*/ 	.word	0x000000ff
        /*0098*/ 	.word	0x00000008
        /*009c*/ 	.short	0x0100
        /*009e*/ 	.byte	0x08
	.zero		1


	//   ....[3]....
        /*00a0*/ 	.word	0x00000280
        /*00a4*/ 	.word	0x000000ff
        /*00a8*/ 	.word	0x00000098
        /*00ac*/ 	.short	0x0100
        /*00ae*/ 	.byte	0x08
	.zero		1


	//   ....[4]....
        /*00b0*/ 	.word	0x00000290
        /*00b4*/ 	.word	0x000000ff
        /*00b8*/ 	.word	0x00000010
        /*00bc*/ 	.short	0x0100
        /*00be*/ 	.byte	0x08
	.zero		1


	//   ....[5]....
        /*00c0*/ 	.word	0x000002a0
        /*00c4*/ 	.word	0x000000ff
        /*00c8*/ 	.word	0x000000a0
        /*00cc*/ 	.short	0x0100
        /*00ce*/ 	.byte	0x08
	.zero		1


	//   ....[6]....
        /*00d0*/ 	.word	0x000002b0
        /*00d4*/ 	.word	0x000000ff
        /*00d8*/ 	.word	0x00000018
        /*00dc*/ 	.short	0x0100
        /*00de*/ 	.byte	0x08
	.zero		1


	//   ....[7]....
        /*00e0*/ 	.word	0x000002c0
        /*00e4*/ 	.word	0x000000ff
        /*00e8*/ 	.word	0x000000a8
        /*00ec*/ 	.short	0x0100
        /*00ee*/ 	.byte	0x08
	.zero		1


	//   ....[8]....
        /*00f0*/ 	.word	0x000002d0
        /*00f4*/ 	.word	0x000000ff
        /*00f8*/ 	.word	0x00000020
        /*00fc*/ 	.short	0x0100
        /*00fe*/ 	.byte	0x08
	.zero		1


	//   ....[9]....
        /*0100*/ 	.word	0x000002e0
        /*0104*/ 	.word	0x000000ff
        /*0108*/ 	.word	0x000000b0
        /*010c*/ 	.short	0x0100
        /*010e*/ 	.byte	0x08
	.zero		1


	//   ....[10]....
        /*0110*/ 	.word	0x000002f0
        /*0114*/ 	.word	0x000000ff
        /*0118*/ 	.word	0x00000028
        /*011c*/ 	.short	0x0100
        /*011e*/ 	.byte	0x08
	.zero		1


	//   ....[11]....
        /*0120*/ 	.word	0x00000300
        /*0124*/ 	.word	0x000000ff
        /*0128*/ 	.word	0x000000b8
        /*012c*/ 	.short	0x0100
        /*012e*/ 	.byte	0x08
	.zero		1


	//   ....[12]....
        /*0130*/ 	.word	0x00000310
        /*0134*/ 	.word	0x000000ff
        /*0138*/ 	.word	0x00000030
        /*013c*/ 	.short	0x0100
        /*013e*/ 	.byte	0x08
	.zero		1


	//   ....[13]....
        /*0140*/ 	.word	0x00000320
        /*0144*/ 	.word	0x000000ff
        /*0148*/ 	.word	0x000000c0
        /*014c*/ 	.short	0x0100
        /*014e*/ 	.byte	0x08
	.zero		1


	//   ....[14]....
        /*0150*/ 	.word	0x00000330
        /*0154*/ 	.word	0x000000ff
        /*0158*/ 	.word	0x00000038
        /*015c*/ 	.short	0x0100
        /*015e*/ 	.byte	0x08
	.zero		1


	//   ....[15]....
        /*0160*/ 	.word	0x00000340
        /*0164*/ 	.word	0x000000ff
        /*0168*/ 	.word	0x000000c8
        /*016c*/ 	.short	0x0100
        /*016e*/ 	.byte	0x08
	.zero		1


	//   ....[16]....
        /*0170*/ 	.word	0x00000350
        /*0174*/ 	.word	0x000000ff
        /*0178*/ 	.word	0x00000040
        /*017c*/ 	.short	0x0100
        /*017e*/ 	.byte	0x08
	.zero		1


	//   ....[17]....
        /*0180*/ 	.word	0x00000360
        /*0184*/ 	.word	0x000000ff
        /*0188*/ 	.word	0x000000d0
        /*018c*/ 	.short	0x0100
        /*018e*/ 	.byte	0x08
	.zero		1


	//   ....[18]....
        /*0190*/ 	.word	0x00000370
        /*0194*/ 	.word	0x000000ff
        /*0198*/ 	.word	0x00000048
        /*019c*/ 	.short	0x0100
        /*019e*/ 	.byte	0x08
	.zero		1


	//   ....[19]....
        /*01a0*/ 	.word	0x00000380
        /*01a4*/ 	.word	0x000000ff
        /*01a8*/ 	.word	0x000000d8
        /*01ac*/ 	.short	0x0100
        /*01ae*/ 	.byte	0x08
	.zero		1


	//   ....[20]....
        /*01b0*/ 	.word	0x00000390
        /*01b4*/ 	.word	0x000000ff
        /*01b8*/ 	.word	0x00000050
        /*01bc*/ 	.short	0x0100
        /*01be*/ 	.byte	0x08
	.zero		1


	//   ....[21]....
        /*01c0*/ 	.word	0x000003a0
        /*01c4*/ 	.word	0x000000ff
        /*01c8*/ 	.word	0x000000e0
        /*01cc*/ 	.short	0x0100
        /*01ce*/ 	.byte	0x08
	.zero		1


	//   ....[22]....
        /*01d0*/ 	.word	0x000003b0
        /*01d4*/ 	.word	0x000000ff
        /*01d8*/ 	.word	0x00000058
        /*01dc*/ 	.short	0x0100
        /*01de*/ 	.byte	0x08
	.zero		1


	//   ....[23]....
        /*01e0*/ 	.word	0x000003c0
        /*01e4*/ 	.word	0x000000ff
        /*01e8*/ 	.word	0x000000e8
        /*01ec*/ 	.short	0x0100
        /*01ee*/ 	.byte	0x08
	.zero		1


	//   ....[24]....
        /*01f0*/ 	.word	0x000003d0
        /*01f4*/ 	.word	0x000000ff
        /*01f8*/ 	.word	0x00000060
        /*01fc*/ 	.short	0x0100
        /*01fe*/ 	.byte	0x08
	.zero		1


	//   ....[25]....
        /*0200*/ 	.word	0x000003e0
        /*0204*/ 	.word	0x000000ff
        /*0208*/ 	.word	0x000000f0
        /*020c*/ 	.short	0x0100
        /*020e*/ 	.byte	0x08
	.zero		1


	//   ....[26]....
        /*0210*/ 	.word	0x000003f0
        /*0214*/ 	.word	0x000000ff
        /*0218*/ 	.word	0x00000068
        /*021c*/ 	.short	0x0100
        /*021e*/ 	.byte	0x08
	.zero		1


	//   ....[27]....
        /*0220*/ 	.word	0x00000400
        /*0224*/ 	.word	0x000000ff
        /*0228*/ 	.word	0x000000f8
        /*022c*/ 	.short	0x0100
        /*022e*/ 	.byte	0x08
	.zero		1


	//   ....[28]....
        /*0230*/ 	.word	0x00000410
        /*0234*/ 	.word	0x000000ff
        /*0238*/ 	.word	0x00000070
        /*023c*/ 	.short	0x0100
        /*023e*/ 	.byte	0x08
	.zero		1


	//   ....[29]....
        /*0240*/ 	.word	0x00000420
        /*0244*/ 	.word	0x000000ff
        /*0248*/ 	.word	0x00000100
        /*024c*/ 	.short	0x0100
        /*024e*/ 	.byte	0x08
	.zero		1


	//   ....[30]....
        /*0250*/ 	.word	0x00000430
        /*0254*/ 	.word	0x000000ff
        /*0258*/ 	.word	0x00000078
        /*025c*/ 	.short	0x0100
        /*025e*/ 	.byte	0x08
	.zero		1


	//   ....[31]....
        /*0260*/ 	.word	0x00000440
        /*0264*/ 	.word	0x000000ff
        /*0268*/ 	.word	0x00000108
        /*026c*/ 	.short	0x0100
        /*026e*/ 	.byte	0x08
	.zero		1


	//   ....[32]....
        /*0270*/ 	.word	0x00000450
        /*0274*/ 	.word	0x000000ff
        /*0278*/ 	.word	0x00000080
        /*027c*/ 	.short	0x0100
        /*027e*/ 	.byte	0x08
	.zero		1


	//   ....[33]....
        /*0280*/ 	.word	0x00000460
        /*0284*/ 	.word	0x000000ff
        /*0288*/ 	.word	0x00000110
        /*028c*/ 	.short	0x0100
        /*028e*/ 	.byte	0x08
	.zero		1


	//   ....[34]....
        /*0290*/ 	.word	0x00000470
        /*0294*/ 	.word	0x000000ff
        /*0298*/ 	.word	0x00000088
        /*029c*/ 	.short	0x0100
        /*029e*/ 	.byte	0x08
	.zero		1


	//   ....[35]....
        /*02a0*/ 	.word	0x00000480
        /*02a4*/ 	.word	0x000000ff
        /*02a8*/ 	.word	0x00000118
        /*02ac*/ 	.short	0x0100
        /*02ae*/ 	.byte	0x08
	.zero		1


	//   ....[36]....
        /*02b0*/ 	.word	0x00000730
        /*02b4*/ 	.word	0x000000ff
        /*02b8*/ 	.word	0x00000130
        /*02bc*/ 	.short	0x0100
        /*02be*/ 	.byte	0x06
	.zero		1


	//   ....[37]....
        /*02c0*/ 	.word	0x000007a0
        /*02c4*/ 	.word	0x000000ff
        /*02c8*/ 	.word	0x00000138
        /*02cc*/ 	.short	0x0100
        /*02ce*/ 	.byte	0x06
	.zero		1


	//   ....[38]....
        /*02d0*/ 	.word	0x000013b0
        /*02d4*/ 	.word	0x000000ff
        /*02d8*/ 	.word	0x00000000
        /*02dc*/ 	.short	0x010a
        /*02de*/ 	.byte	0x06
	.zero		1


	//   ....[39]....
        /*02e0*/ 	.word	0x000013f0
        /*02e4*/ 	.word	0x000000ff
        /*02e8*/ 	.word	0x00000000
        /*02ec*/ 	.short	0x010a
        /*02ee*/ 	.byte	0x06
	.zero		1


	//   ....[40]....
        /*02f0*/ 	.word	0x00001880
        /*02f4*/ 	.word	0x000000ff
        /*02f8*/ 	.word	0x00000000
        /*02fc*/ 	.short	0x010a
        /*02fe*/ 	.byte	0x0c
	.zero		1


	//   ....[41]....
        /*0300*/ 	.word	0x000018c0
        /*0304*/ 	.word	0x000000ff
        /*0308*/ 	.word	0x00000000
        /*030c*/ 	.short	0x010a
        /*030e*/ 	.byte	0x0c
	.zero		1


	//   ....[42]....
        /*0310*/ 	.word	0x00001c10
        /*0314*/ 	.word	0x000000ff
        /*0318*/ 	.word	0x00000000
        /*031c*/ 	.short	0x0101
        /*031e*/ 	.byte	0x08
	.zero		1


	//   ....[43]....
        /*0320*/ 	.word	0x00001ee0
        /*0324*/ 	.word	0x000000ff
        /*0328*/ 	.word	0x00000000
        /*032c*/ 	.short	0x0101
        /*032e*/ 	.byte	0x08
	.zero		1


	//   ....[44]....
        /*0330*/ 	.word	0x00003f00
        /*0334*/ 	.word	0x0000000e
        /*0338*/ 	.word	0x00000090
        /*033c*/ 	.short	0x010a
        /*033e*/ 	.byte	0x3f
	.zero		1


	//   ....[45]....
        /*0340*/ 	.word	0x00004290
        /*0344*/ 	.word	0x00000005
        /*0348*/ 	.word	0x00000138
        /*034c*/ 	.short	0x0101
        /*034e*/ 	.byte	0x3f
	.zero		1


	//   ....[46]....
        /*0350*/ 	.word	0x000049c0
        /*0354*/ 	.word	0x00000005
        /*0358*/ 	.word	0x00000000
        /*035c*/ 	.short	0x010a
        /*035e*/ 	.byte	0x3f
	.zero		1


	//   ....[47]....
        /*0360*/ 	.word	0x00004a40
        /*0364*/ 	.word	0x00000007
        /*0368*/ 	.word	0x00000000
        /*036c*/ 	.short	0x010a
        /*036e*/ 	.byte	0x3f
	.zero		1


	//   ....[48]....
        /*0370*/ 	.word	0x00004ad0
        /*0374*/ 	.word	0x00000006
        /*0378*/ 	.word	0x00000000
        /*037c*/ 	.short	0x010a
        /*037e*/ 	.byte	0x3f
	.zero		1


	//   ....[49]....
        /*0380*/ 	.word	0x00004b60
        /*0384*/ 	.word	0x00000009
        /*0388*/ 	.word	0x00000000
        /*038c*/ 	.short	0x010a
        /*038e*/ 	.byte	0x3f
	.zero		1


	//   ....[50]....
        /*0390*/ 	.word	0x00004bf0
        /*0394*/ 	.word	0x00000006
        /*0398*/ 	.word	0x00000000
        /*039c*/ 	.short	0x010a
        /*039e*/ 	.byte	0x3f
	.zero		1


	//   ....[51]....
        /*03a0*/ 	.word	0x00004c80
        /*03a4*/ 	.word	0x00000009
        /*03a8*/ 	.word	0x00000000
        /*03ac*/ 	.short	0x010a
        /*03ae*/ 	.byte	0x3f
	.zero		1


	//   ....[52]....
        /*03b0*/ 	.word	0x00004d10
        /*03b4*/ 	.word	0x00000006
        /*03b8*/ 	.word	0x00000000
        /*03bc*/ 	.short	0x010a
        /*03be*/ 	.byte	0x3f
	.zero		1


	//   ....[53]....
        /*03c0*/ 	.word	0x00004da0
        /*03c4*/ 	.word	0x00000009
        /*03c8*/ 	.word	0x00000000
        /*03cc*/ 	.short	0x010a
        /*03ce*/ 	.byte	0x3f
	.zero		1


	//   ....[54]....
        /*03d0*/ 	.word	0x00004e30
        /*03d4*/ 	.word	0x00000006
        /*03d8*/ 	.word	0x00000000
        /*03dc*/ 	.short	0x010a
        /*03de*/ 	.byte	0x3f
	.zero		1


	//   ....[55]....
        /*03e0*/ 	.word	0x00004ec0
        /*03e4*/ 	.word	0x00000009
        /*03e8*/ 	.word	0x00000000
        /*03ec*/ 	.short	0x010a
        /*03ee*/ 	.byte	0x3f
	.zero		1


	//   ....[56]....
        /*03f0*/ 	.word	0x00004f50
        /*03f4*/ 	.word	0x00000006
        /*03f8*/ 	.word	0x00000000
        /*03fc*/ 	.short	0x010a
        /*03fe*/ 	.byte	0x3f
	.zero		1


	//   ....[57]....
        /*0400*/ 	.word	0x00004fe0
        /*0404*/ 	.word	0x00000009
        /*0408*/ 	.word	0x00000000
        /*040c*/ 	.short	0x010a
        /*040e*/ 	.byte	0x3f
	.zero		1


	//   ....[58]....
        /*0410*/ 	.word	0x00005070
        /*0414*/ 	.word	0x00000006
        /*0418*/ 	.word	0x00000000
        /*041c*/ 	.short	0x010a
        /*041e*/ 	.byte	0x3f
	.zero		1


	//   ....[59]....
        /*0420*/ 	.word	0x00005100
        /*0424*/ 	.word	0x00000009
        /*0428*/ 	.word	0x00000000
        /*042c*/ 	.short	0x010a
        /*042e*/ 	.byte	0x3f
	.zero		1


	//   ....[60]....
        /*0430*/ 	.word	0x00005190
        /*0434*/ 	.word	0x00000006
        /*0438*/ 	.word	0x00000000
        /*043c*/ 	.short	0x010a
        /*043e*/ 	.byte	0x3f
	.zero		1


	//   ....[61]....
        /*0440*/ 	.word	0x00005220
        /*0444*/ 	.word	0x00000009
        /*0448*/ 	.word	0x00000000
        /*044c*/ 	.short	0x010a
        /*044e*/ 	.byte	0x3f
	.zero		1


	//   ....[62]....
        /*0450*/ 	.word	0x000052b0
        /*0454*/ 	.word	0x00000006
        /*0458*/ 	.word	0x00000000
        /*045c*/ 	.short	0x010a
        /*045e*/ 	.byte	0x3f
	.zero		1


	//   ....[63]....
        /*0460*/ 	.word	0x00005340
        /*0464*/ 	.word	0x00000003
        /*0468*/ 	.word	0x00000000
        /*046c*/ 	.short	0x010a
        /*046e*/ 	.byte	0x3f
	.zero		1


	//   ....[64]....
        /*0470*/ 	.word	0x000053b0
        /*0474*/ 	.word	0x00000005
        /*0478*/ 	.word	0x00000000
        /*047c*/ 	.short	0x010a
        /*047e*/ 	.byte	0x3f
	.zero		1


	//   ....[65]....
        /*0480*/ 	.word	0x00005410
        /*0484*/ 	.word	0x00000006
        /*0488*/ 	.word	0x00000000
        /*048c*/ 	.short	0x010a
        /*048e*/ 	.byte	0x3f
	.zero		1


	//   ....[66]....
        /*0490*/ 	.word	0x000054e0
        /*0494*/ 	.word	0x0000000e
        /*0498*/ 	.word	0x00000090
        /*049c*/ 	.short	0x010a
        /*049e*/ 	.byte	0x3f
	.zero		1


	//   ....[67]....
        /*04a0*/ 	.word	0x000055c0
        /*04a4*/ 	.word	0x00000005
        /*04a8*/ 	.word	0x00000000
        /*04ac*/ 	.short	0x010a
        /*04ae*/ 	.byte	0x3f
	.zero		1


	//   ....[68]....
        /*04b0*/ 	.word	0x00005610
        /*04b4*/ 	.word	0x00000007
        /*04b8*/ 	.word	0x00000000
        /*04bc*/ 	.short	0x010a
        /*04be*/ 	.byte	0x3f
	.zero		1


	//   ....[69]....
        /*04c0*/ 	.word	0x00005660
        /*04c4*/ 	.word	0x00000006
        /*04c8*/ 	.word	0x00000000
        /*04cc*/ 	.short	0x010a
        /*04ce*/ 	.byte	0x3f
	.zero		1


	//   ....[70]....
        /*04d0*/ 	.word	0x000056b0
        /*04d4*/ 	.word	0x00000009
        /*04d8*/ 	.word	0x00000000
        /*04dc*/ 	.short	0x010a
        /*04de*/ 	.byte	0x3f
	.zero		1


	//   ....[71]....
        /*04e0*/ 	.word	0x00005700
        /*04e4*/ 	.word	0x00000006
        /*04e8*/ 	.word	0x00000000
        /*04ec*/ 	.short	0x010a
        /*04ee*/ 	.byte	0x3f
	.zero		1


	//   ....[72]....
        /*04f0*/ 	.word	0x00005750
        /*04f4*/ 	.word	0x00000009
        /*04f8*/ 	.word	0x00000000
        /*04fc*/ 	.short	0x010a
        /*04fe*/ 	.byte	0x3f
	.zero		1


	//   ....[73]....
        /*0500*/ 	.word	0x000057a0
        /*0504*/ 	.word	0x00000006
        /*0508*/ 	.word	0x00000000
        /*050c*/ 	.short	0x010a
        /*050e*/ 	.byte	0x3f
	.zero		1


	//   ....[74]....
        /*0510*/ 	.word	0x000057f0
        /*0514*/ 	.word	0x00000009
        /*0518*/ 	.word	0x00000000
        /*051c*/ 	.short	0x010a
        /*051e*/ 	.byte	0x3f
	.zero		1


	//   ....[75]....
        /*0520*/ 	.word	0x00005840
        /*0524*/ 	.word	0x00000006
        /*0528*/ 	.word	0x00000000
        /*052c*/ 	.short	0x010a
        /*052e*/ 	.byte	0x3f
	.zero		1


	//   ....[76]....
        /*0530*/ 	.word	0x00005890
        /*0534*/ 	.word	0x00000009
        /*0538*/ 	.word	0x00000000
        /*053c*/ 	.short	0x010a
        /*053e*/ 	.byte	0x3f
	.zero		1


	//   ....[77]....
        /*0540*/ 	.word	0x000058e0
        /*0544*/ 	.word	0x00000006
        /*0548*/ 	.word	0x00000000
        /*054c*/ 	.short	0x010a
        /*054e*/ 	.byte	0x3f
	.zero		1


	//   ....[78]....
        /*0550*/ 	.word	0x00005930
        /*0554*/ 	.word	0x00000009
        /*0558*/ 	.word	0x00000000
        /*055c*/ 	.short	0x010a
        /*055e*/ 	.byte	0x3f
	.zero		1


	//   ....[79]....
        /*0560*/ 	.word	0x00005980
        /*0564*/ 	.word	0x00000006
        /*0568*/ 	.word	0x00000000
        /*056c*/ 	.short	0x010a
        /*056e*/ 	.byte	0x3f
	.zero		1


	//   ....[80]....
        /*0570*/ 	.word	0x000059d0
        /*0574*/ 	.word	0x00000009
        /*0578*/ 	.word	0x00000000
        /*057c*/ 	.short	0x010a
        /*057e*/ 	.byte	0x3f
	.zero		1


	//   ....[81]....
        /*0580*/ 	.word	0x00005a20
        /*0584*/ 	.word	0x00000006
        /*0588*/ 	.word	0x00000000
        /*058c*/ 	.short	0x010a
        /*058e*/ 	.byte	0x3f
	.zero		1


	//   ....[82]....
        /*0590*/ 	.word	0x00005a70
        /*0594*/ 	.word	0x00000009
        /*0598*/ 	.word	0x00000000
        /*059c*/ 	.short	0x010a
        /*059e*/ 	.byte	0x3f
	.zero		1


	//   ....[83]....
        /*05a0*/ 	.word	0x00005ac0
        /*05a4*/ 	.word	0x00000006
        /*05a8*/ 	.word	0x00000000
        /*05ac*/ 	.short	0x010a
        /*05ae*/ 	.byte	0x3f
	.zero		1


	//----- nvinfo : EIATTR_NUM_MBARRIERS
	.align		4
.L_28:
        /*05b0*/ 	.byte	0x03, 0x38
        /*05b2*/ 	.short	0x0026


	//----- nvinfo : EIATTR_EXIT_INSTR_OFFSETS
	.align		4
        /*05b4*/ 	.byte	0x04, 0x1c
        /*05b6*/ 	.short	(.L_30 - .L_29)


	//   ....[0]....
.L_29:
        /*05b8*/ 	.word	0x000007f0


	//   ....[1]....
        /*05bc*/ 	.word	0x000010d0


	//   ....[2]....
        /*05c0*/ 	.word	0x00003560


	//   ....[3]....
        /*05c4*/ 	.word	0x00003ba0


	//   ....[4]....
        /*05c8*/ 	.word	0x00005390


	//----- nvinfo : EIATTR_MAX_THREADS
	.align		4
.L_30:
        /*05cc*/ 	.byte	0x04, 0x05
        /*05ce*/ 	.short	(.L_32 - .L_31)
.L_31:
        /*05d0*/ 	.word	0x00000180
        /*05d4*/ 	.word	0x00000001
        /*05d8*/ 	.word	0x00000001


	//----- nvinfo : EIATTR_CRS_STACK_SIZE
	.align		4
.L_32:
        /*05dc*/ 	.byte	0x04, 0x1e
        /*05de*/ 	.short	(.L_34 - .L_33)
.L_33:
        /*05e0*/ 	.word	0x00000000


	//----- nvinfo : EIATTR_CBANK_PARAM_SIZE
	.align		4
.L_34:
        /*05e4*/ 	.byte	0x03, 0x19
        /*05e6*/ 	.short	0x0470


	//----- nvinfo : EIATTR_PARAM_CBANK
	.align		4
        /*05e8*/ 	.byte	0x04, 0x0a
        /*05ea*/ 	.short	(.L_36 - .L_35)
	.align		4
.L_35:
        /*05ec*/ 	.word	index@(.nv.constant0._ZN7cutlass13device_kernelINS_4gemm6kernel13GemmUniversalIN4cute5tupleIJiiiiEEENS1_10collective13CollectiveMmaINS1_37MainloopSm90TmaGmmaWarpSpecializedFP8ILi18ENS5_IJNS4_1CILi1EEESB_SB_EEENS1_35KernelTmaWarpSpecializedCooperativeEEENS5_IJNSA_ILi192EEENSA_ILi8EEENSA_ILi64EEEEEENS_12float_e4m3_tENS5_IJlSB_lEEESJ_SK_NS4_8TiledMMAINS4_8MMA_AtomIJNS4_4SM904GMMA29MMA_64x8x32_F32E4M3E4M3_SS_TNILNSO_7ScaleInE1ELSQ_1EEEEEENS4_6LayoutINS5_IJNSA_ILi2EEESB_SB_EEENS5_IJSB_NSA_ILi0EEESW_EEEEENS5_IJNS4_10UnderscoreESZ_SZ_EEEEENS4_13SM90_TMA_LOADENS4_14ComposedLayoutINS4_7SwizzleILi2ELi4ELi3EEENS4_18smem_ptr_flag_bitsILi8EEENST_INS5_IJSG_SH_EEENS5_IJSH_SB_EEEEEEEvNS4_8identityES12_S1B_vS1C_EENS_8epilogue10collective6detail29Sm90TmaWarpSpecializedAdapterINS1F_15DefaultEpilogueISJ_SK_SK_NS1E_6thread17LinearCombinationISJ_Li1EffLNS1J_9ScaleType4KindE0ELNS_15FloatRoundStyleE2ESJ_EENS1_15EpilogueDefaultEEEEEvvEEEEvNT_6ParamsE)
        /*05f0*/ 	.short	0x0210
        /*05f2*/ 	.short	0x0470


	//----- nvinfo : EIATTR_SW_WAR
	.align		4
.L_36:
        /*05f4*/ 	.byte	0x04, 0x36
        /*05f6*/ 	.short	(.L_38 - .L_37)
.L_37:
        /*05f8*/ 	.word	0x00000008
.L_38:


//--------------------- .nv.callgraph             --------------------------
	.section	.nv.callgraph,"",@"SHT_CUDA_CALLGRAPH"
	.align	4
	.sectionentsize	8
	.align		4
        /*0000*/ 	.word	0x00000000
	.align		4
        /*0004*/ 	.word	0xffffffff
	.align		4
        /*0008*/ 	.word	0x00000000
	.align		4
        /*000c*/ 	.word	0xfffffffe
	.align		4
        /*0010*/ 	.word	0x00000000
	.align		4
        /*0014*/ 	.word	0xfffffffd
	.align		4
        /*0018*/ 	.word	0x00000000
	.align		4
        /*001c*/ 	.word	0xfffffffc


//--------------------- .nv.constant4             --------------------------
	.section	.nv.constant4,"a",@progbits
	.align	8
	.align		8
.nv.constant4:
        /*0000*/ 	.dword	_ZN39_INTERNAL_15556a4e_4_k_cu_8fb21712_81764cuda3std3__45__cpo5beginE
	.align		8
        /*0008*/ 	.dword	_ZN39_INTERNAL_15556a4e_4_k_cu_8fb21712_81764cuda3std3__45__cpo3endE
	.align		8
        /*0010*/ 	.dword	_ZN39_INTERNAL_15556a4e_4_k_cu_8fb21712_81764cuda3std3__45__cpo6cbeginE
	.align		8
        /*0018*/ 	.dword	_ZN39_INTERNAL_15556a4e_4_k_cu_8fb21712_81764cuda3std3__45__cpo4cendE
	.align		8
        /*0020*/ 	.dword	_ZN39_INTERNAL_15556a4e_4_k_cu_8fb21712_81764cuda3std3__441_GLOBAL__N__15556a4e_4_k_cu_8fb21712_81766ignoreE
	.align		8
        /*0028*/ 	.dword	_ZN39_INTERNAL_15556a4e_4_k_cu_8fb21712_81764cuda3std3__419piecewise_constructE
	.align		8
        /*0030*/ 	.dword	_ZN39_INTERNAL_15556a4e_4_k_cu_8fb21712_81764cuda3std3__48in_placeE
	.align		8
        /*0038*/ 	.dword	_ZN39_INTERNAL_15556a4e_4_k_cu_8fb21712_81764cuda3std6ranges3__45__cpo4swapE
	.align		8
        /*0040*/ 	.dword	_ZN39_INTERNAL_15556a4e_4_k_cu_8fb21712_81764cuda3std6ranges3__45__cpo9iter_moveE
	.align		8
        /*0048*/ 	.dword	_ZN39_INTERNAL_15556a4e_4_k_cu_8fb21712_81764cute7productE
	.align		8
        /*0050*/ 	.dword	_ZN39_INTERNAL_15556a4e_4_k_cu_8fb21712_81764cute1_E


//--------------------- .text._ZN7cutlass13device_kernelINS_4gemm6kernel13GemmUniversalIN4cute5tupleIJiiiiEEENS1_10collective13CollectiveMmaINS1_37MainloopSm90TmaGmmaWarpSpecializedFP8ILi18ENS5_IJNS4_1CILi1EEESB_SB_EEENS1_35KernelTmaWarpSpecializedCooperativeEEENS5_IJNSA_ILi192EEENSA_ILi8EEENSA_ILi64EEEEEENS_12float_e4m3_tENS5_IJlSB_lEEESJ_SK_NS4_8TiledMMAINS4_8MMA_AtomIJNS4_4SM904GMMA29MMA_64x8x32_F32E4M3E4M3_SS_TNILNSO_7ScaleInE1ELSQ_1EEEEEENS4_6LayoutINS5_IJNSA_ILi2EEESB_SB_EEENS5_IJSB_NSA_ILi0EEESW_EEEEENS5_IJNS4_10UnderscoreESZ_SZ_EEEEENS4_13SM90_TMA_LOADENS4_14ComposedLayoutINS4_7SwizzleILi2ELi4ELi3EEENS4_18smem_ptr_flag_bitsILi8EEENST_INS5_IJSG_SH_EEENS5_IJSH_SB_EEEEEEEvNS4_8identityES12_S1B_vS1C_EENS_8epilogue10collective6detail29Sm90TmaWarpSpecializedAdapterINS1F_15DefaultEpilogueISJ_SK_SK_NS1E_6thread17LinearCombinationISJ_Li1EffLNS1J_9ScaleType4KindE0ELNS_15FloatRoundStyleE2ESJ_EENS1_15EpilogueDefaultEEEEEvvEEEEvNT_6ParamsE --------------------------
	.section	.text._ZN7cutlass13device_kernelINS_4gemm6kernel13GemmUniversalIN4cute5tupleIJiiiiEEENS1_10collective13CollectiveMmaINS1_37MainloopSm90TmaGmmaWarpSpecializedFP8ILi18ENS5_IJNS4_1CILi1EEESB_SB_EEENS1_35KernelTmaWarpSpecializedCooperativeEEENS5_IJNSA_ILi192EEENSA_ILi8EEENSA_ILi64EEEEEENS_12float_e4m3_tENS5_IJlSB_lEEESJ_SK_NS4_8TiledMMAINS4_8MMA_AtomIJNS4_4SM904GMMA29MMA_64x8x32_F32E4M3E4M3_SS_TNILNSO_7ScaleInE1ELSQ_1EEEEEENS4_6LayoutINS5_IJNSA_ILi2EEESB_SB_EEENS5_IJSB_NSA_ILi0EEESW_EEEEENS5_IJNS4_10UnderscoreESZ_SZ_EEEEENS4_13SM90_TMA_LOADENS4_14ComposedLayoutINS4_7SwizzleILi2ELi4ELi3EEENS4_18smem_ptr_flag_bitsILi8EEENST_INS5_IJSG_SH_EEENS5_IJSH_SB_EEEEEEEvNS4_8identityES12_S1B_vS1C_EENS_8epilogue10collective6detail29Sm90TmaWarpSpecializedAdapterINS1F_15DefaultEpilogueISJ_SK_SK_NS1E_6thread17LinearCombinationISJ_Li1EffLNS1J_9ScaleType4KindE0ELNS_15FloatRoundStyleE2ESJ_EENS1_15EpilogueDefaultEEEEEvvEEEEvNT_6ParamsE,"ax",@progbits
	.align	128
.text._ZN7cutlass13device_kernelINS_4gemm6kernel13GemmUniversalIN4cute5tupleIJiiiiEEENS1_10collective13CollectiveMmaINS1_37MainloopSm90TmaGmmaWarpSpecializedFP8ILi18ENS5_IJNS4_1CILi1EEESB_SB_EEENS1_35KernelTmaWarpSpecializedCooperativeEEENS5_IJNSA_ILi192EEENSA_ILi8EEENSA_ILi64EEEEEENS_12float_e4m3_tENS5_IJlSB_lEEESJ_SK_NS4_8TiledMMAINS4_8MMA_AtomIJNS4_4SM904GMMA29MMA_64x8x32_F32E4M3E4M3_SS_TNILNSO_7ScaleInE1ELSQ_1EEEEEENS4_6LayoutINS5_IJNSA_ILi2EEESB_SB_EEENS5_IJSB_NSA_ILi0EEESW_EEEEENS5_IJNS4_10UnderscoreESZ_SZ_EEEEENS4_13SM90_TMA_LOADENS4_14ComposedLayoutINS4_7SwizzleILi2ELi4ELi3EEENS4_18smem_ptr_flag_bitsILi8EEENST_INS5_IJSG_SH_EEENS5_IJSH_SB_EEEEEEEvNS4_8identityES12_S1B_vS1C_EENS_8epilogue10collective6detail29Sm90TmaWarpSpecializedAdapterINS1F_15DefaultEpilogueISJ_SK_SK_NS1E_6thread17LinearCombinationISJ_Li1EffLNS1J_9ScaleType4KindE0ELNS_15FloatRoundStyleE2ESJ_EENS1_15EpilogueDefaultEEEEEvvEEEEvNT_6ParamsE:
        .type           _ZN7cutlass13device_kernelINS_4gemm6kernel13GemmUniversalIN4cute5tupleIJiiiiEEENS1_10collective13CollectiveMmaINS1_37MainloopSm90TmaGmmaWarpSpecializedFP8ILi18ENS5_IJNS4_1CILi1EEESB_SB_EEENS1_35KernelTmaWarpSpecializedCooperativeEEENS5_IJNSA_ILi192EEENSA_ILi8EEENSA_ILi64EEEEEENS_12float_e4m3_tENS5_IJlSB_lEEESJ_SK_NS4_8TiledMMAINS4_8MMA_AtomIJNS4_4SM904GMMA29MMA_64x8x32_F32E4M3E4M3_SS_TNILNSO_7ScaleInE1ELSQ_1EEEEEENS4_6LayoutINS5_IJNSA_ILi2EEESB_SB_EEENS5_IJSB_NSA_ILi0EEESW_EEEEENS5_IJNS4_10UnderscoreESZ_SZ_EEEEENS4_13SM90_TMA_LOADENS4_14ComposedLayoutINS4_7SwizzleILi2ELi4ELi3EEENS4_18smem_ptr_flag_bitsILi8EEENST_INS5_IJSG_SH_EEENS5_IJSH_SB_EEEEEEEvNS4_8identityES12_S1B_vS1C_EENS_8epilogue10collective6detail29Sm90TmaWarpSpecializedAdapterINS1F_15DefaultEpilogueISJ_SK_SK_NS1E_6thread17LinearCombinationISJ_Li1EffLNS1J_9ScaleType4KindE0ELNS_15FloatRoundStyleE2ESJ_EENS1_15EpilogueDefaultEEEEEvvEEEEvNT_6ParamsE,@function
        .size           _ZN7cutlass13device_kernelINS_4gemm6kernel13GemmUniversalIN4cute5tupleIJiiiiEEENS1_10collective13CollectiveMmaINS1_37MainloopSm90TmaGmmaWarpSpecializedFP8ILi18ENS5_IJNS4_1CILi1EEESB_SB_EEENS1_35KernelTmaWarpSpecializedCooperativeEEENS5_IJNSA_ILi192EEENSA_ILi8EEENSA_ILi64EEEEEENS_12float_e4m3_tENS5_IJlSB_lEEESJ_SK_NS4_8TiledMMAINS4_8MMA_AtomIJNS4_4SM904GMMA29MMA_64x8x32_F32E4M3E4M3_SS_TNILNSO_7ScaleInE1ELSQ_1EEEEEENS4_6LayoutINS5_IJNSA_ILi2EEESB_SB_EEENS5_IJSB_NSA_ILi0EEESW_EEEEENS5_IJNS4_10UnderscoreESZ_SZ_EEEEENS4_13SM90_TMA_LOADENS4_14ComposedLayoutINS4_7SwizzleILi2ELi4ELi3EEENS4_18smem_ptr_flag_bitsILi8EEENST_INS5_IJSG_SH_EEENS5_IJSH_SB_EEEEEEEvNS4_8identityES12_S1B_vS1C_EENS_8epilogue10collective6detail29Sm90TmaWarpSpecializedAdapterINS1F_15DefaultEpilogueISJ_SK_SK_NS1E_6thread17LinearCombinationISJ_Li1EffLNS1J_9ScaleType4KindE0ELNS_15FloatRoundStyleE2ESJ_EENS1_15EpilogueDefaultEEEEEvvEEEEvNT_6ParamsE,(.L_x_118 - _ZN7cutlass13device_kernelINS_4gemm6kernel13GemmUniversalIN4cute5tupleIJiiiiEEENS1_10collective13CollectiveMmaINS1_37MainloopSm90TmaGmmaWarpSpecializedFP8ILi18ENS5_IJNS4_1CILi1EEESB_SB_EEENS1_35KernelTmaWarpSpecializedCooperativeEEENS5_IJNSA_ILi192EEENSA_ILi8EEENSA_ILi64EEEEEENS_12float_e4m3_tENS5_IJlSB_lEEESJ_SK_NS4_8TiledMMAINS4_8MMA_AtomIJNS4_4SM904GMMA29MMA_64x8x32_F32E4M3E4M3_SS_TNILNSO_7ScaleInE1ELSQ_1EEEEEENS4_6LayoutINS5_IJNSA_ILi2EEESB_SB_EEENS5_IJSB_NSA_ILi0EEESW_EEEEENS5_IJNS4_10UnderscoreESZ_SZ_EEEEENS4_13SM90_TMA_LOADENS4_14ComposedLayoutINS4_7SwizzleILi2ELi4ELi3EEENS4_18smem_ptr_flag_bitsILi8EEENST_INS5_IJSG_SH_EEENS5_IJSH_SB_EEEEEEEvNS4_8identityES12_S1B_vS1C_EENS_8epilogue10collective6detail29Sm90TmaWarpSpecializedAdapterINS1F_15DefaultEpilogueISJ_SK_SK_NS1E_6thread17LinearCombinationISJ_Li1EffLNS1J_9ScaleType4KindE0ELNS_15FloatRoundStyleE2ESJ_EENS1_15EpilogueDefaultEEEEEvvEEEEvNT_6ParamsE)
        .other          _ZN7cutlass13device_kernelINS_4gemm6kernel13GemmUniversalIN4cute5tupleIJiiiiEEENS1_10collective13CollectiveMmaINS1_37MainloopSm90TmaGmmaWarpSpecializedFP8ILi18ENS5_IJNS4_1CILi1EEESB_SB_EEENS1_35KernelTmaWarpSpecializedCooperativeEEENS5_IJNSA_ILi192EEENSA_ILi8EEENSA_ILi64EEEEEENS_12float_e4m3_tENS5_IJlSB_lEEESJ_SK_NS4_8TiledMMAINS4_8MMA_AtomIJNS4_4SM904GMMA29MMA_64x8x32_F32E4M3E4M3_SS_TNILNSO_7ScaleInE1ELSQ_1EEEEEENS4_6LayoutINS5_IJNSA_ILi2EEESB_SB_EEENS5_IJSB_NSA_ILi0EEESW_EEEEENS5_IJNS4_10UnderscoreESZ_SZ_EEEEENS4_13SM90_TMA_LOADENS4_14ComposedLayoutINS4_7SwizzleILi2ELi4ELi3EEENS4_18smem_ptr_flag_bitsILi8EEENST_INS5_IJSG_SH_EEENS5_IJSH_SB_EEEEEEEvNS4_8identityES12_S1B_vS1C_EENS_8epilogue10collective6detail29Sm90TmaWarpSpecializedAdapterINS1F_15DefaultEpilogueISJ_SK_SK_NS1E_6thread17LinearCombinationISJ_Li1EffLNS1J_9ScaleType4KindE0ELNS_15FloatRoundStyleE2ESJ_EENS1_15EpilogueDefaultEEEEEvvEEEEvNT_6ParamsE,@"STO_CUDA_ENTRY STV_DEFAULT"
_ZN7cutlass13device_kernelINS_4gemm6kernel13GemmUniversalIN4cute5tupleIJiiiiEEENS1_10collective13CollectiveMmaINS1_37MainloopSm90TmaGmmaWarpSpecializedFP8ILi18ENS5_IJNS4_1CILi1EEESB_SB_EEENS1_35KernelTmaWarpSpecializedCooperativeEEENS5_IJNSA_ILi192EEENSA_ILi8EEENSA_ILi64EEEEEENS_12float_e4m3_tENS5_IJlSB_lEEESJ_SK_NS4_8TiledMMAINS4_8MMA_AtomIJNS4_4SM904GMMA29MMA_64x8x32_F32E4M3E4M3_SS_TNILNSO_7ScaleInE1ELSQ_1EEEEEENS4_6LayoutINS5_IJNSA_ILi2EEESB_SB_EEENS5_IJSB_NSA_ILi0EEESW_EEEEENS5_IJNS4_10UnderscoreESZ_SZ_EEEEENS4_13SM90_TMA_LOADENS4_14ComposedLayoutINS4_7SwizzleILi2ELi4ELi3EEENS4_18smem_ptr_flag_bitsILi8EEENST_INS5_IJSG_SH_EEENS5_IJSH_SB_EEEEEEEvNS4_8identityES12_S1B_vS1C_EENS_8epilogue10collective6detail29Sm90TmaWarpSpecializedAdapterINS1F_15DefaultEpilogueISJ_SK_SK_NS1E_6thread17LinearCombinationISJ_Li1EffLNS1J_9ScaleType4KindE0ELNS_15FloatRoundStyleE2ESJ_EENS1_15EpilogueDefaultEEEEEvvEEEEvNT_6ParamsE:
[----:B------:R-:W-:Y:S01]  /*0000*/  LDC R1, c[0x0][0x28] ;  /* 0x00000a00ff017b82 */ /* 0x000fe20000000800 */
[----:B------:R-:W0:Y:S01]  /*0010*/  S2R R11, SR_TID.X ;  /* 0x00000000000b7919 */ /* 0x000e220000002100 */
[----:B------:R-:W-:Y:S01]  /*0020*/  ELECT P0, URZ, PT ;  /* 0x00000000003f782f */ /* 0x000fe20003800000 */
[----:B------:R-:W-:Y:S01]  /*0030*/  BSSY B0, `(.L_x_0) ;  /* 0x000000f000007945 */ /* 0x000fe20003800000 */
[--C-:B0-----:R-:W-:Y:S02]  /*0040*/  SHF.R.U32.HI R0, RZ, 0x5, R11.reuse ;  /* 0x00000005ff007819 */ /* 0x101fe4000001160b */
[----:B------:R-:W-:-:S03]  /*0050*/  SHF.R.U32.HI R3, RZ, 0x7, R11 ;  /* 0x00000007ff037819 */ /* 0x000fc6000001160b */
[----:B------:R-:W0:Y:S04]  /*0060*/  SHFL.IDX PT, R2, R0, RZ, 0x1f ;  /* 0x00001fff00027589 */ /* 0x000e2800000e0000 */
[----:B------:R1:W2:Y:S01]  /*0070*/  SHFL.IDX PT, R10, R3, RZ, 0x1f ;  /* 0x00001fff030a7589 */ /* 0x0002a200000e0000 */
[----:B0-----:R-:W-:-:S13]  /*0080*/  ISETP.NE.OR P0, PT, R2, RZ, !P0 ;  /* 0x000000ff0200720c */ /* 0x001fda0004705670 */
[----:B-12---:R-:W-:Y:S05]  /*0090*/  @P0 BRA `(.L_x_1) ;  /* 0x0000000000200947 */ /* 0x006fea0003800000 */
[----:B------:R-:W-:Y:S02]  /*00a0*/  ULDC.64 UR4, c[0x0][0x198] ;  /* 0x0000660000047ab9 */ /* 0x000fe40000000a00 */
[----:B------:R-:W-:Y:S02]  /*00b0*/  UIADD3 UR6, UP0, UR4, 0xf0, URZ ;  /* 0x000000f004067890 */ /* 0x000fe4000ff1e03f */
[----:B------:R-:W-:Y:S02]  /*00c0*/  UIADD3 UR4, UP1, UR4, 0x1f0, URZ ;  /* 0x000001f004047890 */ /* 0x000fe4000ff3e03f */
[----:B------:R-:W-:Y:S02]  /*00d0*/  UIADD3.X UR7, URZ, UR5, URZ, UP0, !UPT ;  /* 0x000000053f077290 */ /* 0x000fe400087fe43f */
[----:B------:R-:W-:-:S07]  /*00e0*/  UIADD3.X UR5, URZ, UR5, URZ, UP1, !UPT ;  /* 0x000000053f057290 */ /* 0x000fce0008ffe43f */
[----:B------:R0:W-:Y:S02]  /*00f0*/  UTMACCTL.PF [UR6] ;  /* 0x00000000060079b9 */ /* 0x0001e40008040000 */
[----:B------:R0:W-:Y:S02]  /*0100*/  UTMACCTL.PF [UR4] ;  /* 0x00000000040079b9 */ /* 0x0001e40008040000 */
[----:B0-----:R-:W-:Y:S01]  /*0110*/  NOP ;  /* 0x0000000000007918 */ /* 0x001fe20000000000 */
.L_x_1:
[----:B------:R-:W-:Y:S05]  /*0120*/  BSYNC B0 ;  /* 0x0000000000007941 */ /* 0x000fea0003800000 */
.L_x_0:
[----:B------:R-:W0:Y:S02]  /*0130*/  SHFL.IDX PT, R3, R0, RZ, 0x1f ;  /* 0x00001fff00037589 */ /* 0x000e2400000e0000 */
[----:B0-----:R-:W-:-:S13]  /*0140*/  ISETP.NE.AND P0, PT, R3, RZ, PT ;  /* 0x000000ff0300720c */ /* 0x001fda0003f05270 */
[----:B------:R-:W-:Y:S05]  /*0150*/  @P0 BRA `(.L_x_2) ;  /* 0x0000000000d40947 */ /* 0x000fea0003800000 */
[----:B------:R-:W-:Y:S01]  /*0160*/  ELECT P0, URZ, PT ;  /* 0x00000000003f782f */ /* 0x000fe20003800000 */
[----:B------:R-:W-:-:S12]  /*0170*/  BSSY B0, `(.L_x_2) ;  /* 0x0000033000007945 */ /* 0x000fd80003800000 */
[----:B------:R-:W-:Y:S05]  /*0180*/  @!P0 BRA `(.L_x_3) ;  /* 0x0000000000c48947 */ /* 0x000fea0003800000 */
[----:B------:R-:W0:Y:S01]  /*0190*/  S2UR UR8, SR_CgaCtaId ;  /* 0x00000000000879c3 */ /* 0x000e220000008800 */
[----:B------:R-:W-:Y:S01]  /*01a0*/  UMOV UR4, 0x400 ;  /* 0x0000040000047882 */ /* 0x000fe20000000000 */
[----:B------:R-:W-:Y:S01]  /*01b0*/  UMOV UR5, 0x1 ;  /* 0x0000000100057882 */ /* 0x000fe20000000000 */
[----:B------:R-:W-:Y:S02]  /*01c0*/  UMOV UR6, 0x100 ;  /* 0x0000010000067882 */ /* 0x000fe40000000000 */
[----:B------:R-:W-:-:S04]  /*01d0*/  UIADD3 UR6, -UR6, 0x100000, URZ ;  /* 0x0010000006067890 */ /* 0x000fc8000fffe13f */
[----:B------:R-:W-:Y:S02]  /*01e0*/  USHF.L.U32 UR7, UR6, 0xb, URZ ;  /* 0x0000000b06077899 */ /* 0x000fe4000800063f */
[----:B------:R-:W-:Y:S02]  /*01f0*/  USHF.L.U32 UR6, UR6, 0x1, URZ ;  /* 0x0000000106067899 */ /* 0x000fe4000800063f */
[----:B0-----:R-:W-:Y:S02]  /*0200*/  ULEA UR8, UR8, UR4, 0x18 ;  /* 0x0000000408087291 */ /* 0x001fe4000f8ec03f */
[----:B------:R-:W-:-:S04]  /*0210*/  UIADD3 UR4, -UR5, 0x100000, URZ ;  /* 0x0010000005047890 */ /* 0x000fc8000fffe13f */
[----:B------:R-:W-:Y:S02]  /*0220*/  USHF.L.U32 UR5, UR4, 0xb, URZ ;  /* 0x0000000b04057899 */ /* 0x000fe4000800063f */
[----:B------:R-:W-:Y:S01]  /*0230*/  USHF.L.U32 UR4, UR4, 0x1, URZ ;  /* 0x0000000104047899 */ /* 0x000fe2000800063f */
[----:B------:R-:W0:Y:S11]  /*0240*/  FENCE.VIEW.ASYNC.S ;  /* 0x00000000000073c6 */ /* 0x000e360000000000 */
[----:B0-----:R0:W1:Y:S01]  /*0250*/  SYNCS.EXCH.64 URZ, [UR8], UR4 ;  /* 0x00000004083f75b2 */ /* 0x0010620008000100 */
[----:B------:R0:W2:Y:S01]  /*0260*/  SYNCS.EXCH.64 URZ, [UR8+0x90], UR6 ;  /* 0x00009006083f75b2 */ /* 0x0000a20008000100 */
[----:B------:R0:W3:Y:S01]  /*0270*/  SYNCS.EXCH.64 URZ, [UR8+0x8], UR4 ;  /* 0x00000804083f75b2 */ /* 0x0000e20008000100 */
[----:B------:R0:W4:Y:S01]  /*0280*/  SYNCS.EXCH.64 URZ, [UR8+0x98], UR6 ;  /* 0x00009806083f75b2 */ /* 0x0001220008000100 */
[----:B------:R0:W0:Y:S01]  /*0290*/  SYNCS.EXCH.64 URZ, [UR8+0x10], UR4 ;  /* 0x00001004083f75b2 */ /* 0x0000220008000100 */
        /* <DEDUP_REMOVED lines=31> */
[----:B-1234-:R-:W-:Y:S01]  /*0490*/  NOP ;  /* 0x0000000000007918 */ /* 0x01efe20000000000 */
.L_x_3:
[----:B0-----:R-:W-:Y:S05]  /*04a0*/  BSYNC B0 ;  /* 0x0000000000007941 */ /* 0x001fea0003800000 */
.L_x_2:
[----:B------:R-:W0:Y:S01]  /*04b0*/  SHFL.IDX PT, R0, R0, RZ, 0x1f ;  /* 0x00001fff00007589 */ /* 0x000e2200000e0000 */
[----:B------:R-:W1:Y:S01]  /*04c0*/  LDC R3, c[0x0][0x65c] ;  /* 0x00019700ff037b82 */ /* 0x000e620000000800 */
[----:B------:R-:W-:Y:S02]  /*04d0*/  ELECT P0, URZ, PT ;  /* 0x00000000003f782f */ /* 0x000fe40003800000 */
[----:B------:R-:W-:Y:S01]  /*04e0*/  SHF.R.S32.HI R5, RZ, 0x1f, R2 ;  /* 0x0000001fff057819 */ /* 0x000fe20000011402 */
[----:B------:R-:W2:Y:S01]  /*04f0*/  S2R R8, SR_CTAID.Y ;  /* 0x0000000000087919 */ /* 0x000ea20000002600 */
[----:B------:R-:W-:Y:S01]  /*0500*/  UMOV UR4, 0x20 ;  /* 0x0000002000047882 */ /* 0x000fe20000000000 */
[----:B------:R-:W-:Y:S01]  /*0510*/  ISETP.NE.AND P2, PT, R10, RZ, PT ;  /* 0x000000ff0a00720c */ /* 0x000fe20003f45270 */
[----:B------:R-:W-:Y:S01]  /*0520*/  NOP ;  /* 0x0000000000007918 */ /* 0x000fe20000000000 */
[----:B------:R-:W3:Y:S01]  /*0530*/  S2R R4, SR_CTAID.X ;  /* 0x0000000000047919 */ /* 0x000ee20000002500 */
[----:B------:R-:W-:Y:S01]  /*0540*/  LEA.HI R5, R5, R2, RZ, 0x2 ;  /* 0x0000000205057211 */ /* 0x000fe200078f10ff */
[----:B------:R-:W-:-:S03]  /*0550*/  NOP ;  /* 0x0000000000007918 */ /* 0x000fc60000000000 */
[----:B------:R-:W-:-:S05]  /*0560*/  LOP3.LUT R5, R5, 0xfffffffc, RZ, 0xc0, !PT ;  /* 0xfffffffc05057812 */ /* 0x000fca00078ec0ff */
[----:B------:R-:W-:Y:S02]  /*0570*/  IMAD.IADD R2, R2, 0x1, -R5 ;  /* 0x0000000102027824 */ /* 0x000fe400078e0a05 */
[----:B------:R-:W-:Y:S01]  /*0580*/  IMAD.MOV.U32 R5, RZ, RZ, RZ ;  /* 0x000000ffff057224 */ /* 0x000fe200078e00ff */
[----:B0-----:R-:W-:Y:S02]  /*0590*/  ISETP.NE.OR P0, PT, R0, RZ, !P0 ;  /* 0x000000ff0000720c */ /* 0x001fe40004705670 */
[----:B-1----:R-:W-:-:S11]  /*05a0*/  ISETP.NE.AND P3, PT, R3, 0x1, PT ;  /* 0x000000010300780c */ /* 0x002fd60003f65270 */
[----:B------:R-:W-:Y:S01]  /*05b0*/  VOTEU.ALL UP0, P0 ;  /* 0x00000000003f7886 */ /* 0x000fe20000000000 */
[----:B------:R-:W-:Y:S01]  /*05c0*/  VOTEU.ALL UP1, P0 ;  /* 0x00000000003f7886 */ /* 0x000fe20000020000 */
[----:B------:R-:W3:Y:S01]  /*05d0*/  @P3 LDC R9, c[0x0][0x10] ;  /* 0x00000400ff093b82 */ /* 0x000ee20000000800 */
[----:B--2---:R-:W-:Y:S02]  /*05e0*/  @P3 IMAD.MOV.U32 R3, RZ, RZ, R8 ;  /* 0x000000ffff033224 */ /* 0x004fe400078e0008 */
[----:B------:R-:W-:Y:S01]  /*05f0*/  @!UP0 UMOV UR6, 0x400 ;  /* 0x0000040000068882 */ /* 0x000fe20000000000 */
[----:B------:R-:W-:-:S04]  /*0600*/  @!UP0 UIADD3 UR4, -UR4, 0x100000, URZ ;  /* 0x0010000004048890 */ /* 0x000fc8000fffe13f */
[----:B------:R-:W-:Y:S02]  /*0610*/  @!UP0 USHF.L.U32 UR5, UR4, 0xb, URZ ;  /* 0x0000000b04058899 */ /* 0x000fe4000800063f */
[----:B------:R-:W-:Y:S01]  /*0620*/  @!UP0 USHF.L.U32 UR4, UR4, 0x1, URZ ;  /* 0x0000000104048899 */ /* 0x000fe2000800063f */
[----:B------:R-:W-:Y:S02]  /*0630*/  @P3 IMAD.MOV.U32 R6, RZ, RZ, R3 ;  /* 0x000000ffff063224 */ /* 0x000fe400078e0003 */
[----:B------:R-:W-:Y:S01]  /*0640*/  @P3 IMAD.MOV.U32 R7, RZ, RZ, RZ ;  /* 0x000000ffff073224 */ /* 0x000fe200078e00ff */
[----:B------:R-:W0:Y:S01]  /*0650*/  @!UP0 S2UR UR7, SR_CgaCtaId ;  /* 0x00000000000789c3 */ /* 0x000e220000008800 */
[----:B------:R-:W-:Y:S02]  /*0660*/  @!P3 IMAD.MOV.U32 R3, RZ, RZ, R8 ;  /* 0x000000ffff03b224 */ /* 0x000fe400078e0008 */
[----:B------:R-:W-:-:S05]  /*0670*/  @P3 IMAD.MOV.U32 R13, RZ, RZ, RZ ;  /* 0x000000ffff0d3224 */ /* 0x000fca00078e00ff */
[----:B------:R-:W1:Y:S01]  /*0680*/  @!P3 LDC R0, c[0x0][0xc] ;  /* 0x00000300ff00bb82 */ /* 0x000e620000000800 */
[----:B---3--:R-:W-:-:S04]  /*0690*/  @P3 IMAD.WIDE.U32 R8, R4, R9, R6 ;  /* 0x0000000904083225 */ /* 0x008fc800078e0006 */
[----:B------:R-:W-:Y:S01]  /*06a0*/  @P3 IMAD.IADD R9, R9, 0x1, R13 ;  /* 0x0000000109093824 */ /* 0x000fe200078e020d */
[----:B0-----:R-:W-:Y:S01]  /*06b0*/  @!UP0 ULEA UR6, UR7, UR6, 0x18 ;  /* 0x0000000607068291 */ /* 0x001fe2000f8ec03f */
[----:B------:R-:W-:Y:S01]  /*06c0*/  VOTEU.ALL UP0, P0 ;  /* 0x00000000003f7886 */ /* 0x000fe20000000000 */
[----:B------:R-:W-:-:S04]  /*06d0*/  ISETP.NE.AND P0, PT, R2, 0x3, PT ;  /* 0x000000030200780c */ /* 0x000fc80003f05270 */
[----:B------:R-:W-:Y:S01]  /*06e0*/  ISETP.EQ.OR P0, PT, R2, RZ, !P0 ;  /* 0x000000ff0200720c */ /* 0x000fe20004702670 */
[----:B-1----:R-:W-:-:S03]  /*06f0*/  @!P3 IMAD.WIDE.U32 R6, R0, R3, R4 ;  /* 0x000000030006b225 */ /* 0x002fc600078e0004 */
[C---:B------:R-:W-:Y:S01]  /*0700*/  ISETP.EQ.AND P0, PT, R10.reuse, RZ, P0 ;  /* 0x000000ff0a00720c */ /* 0x040fe20000702270 */
[----:B------:R-:W-:Y:S01]  /*0710*/  VIADD R10, R10, 0xffffffff ;  /* 0xffffffff0a0a7836 */ /* 0x000fe20000000000 */
[----:B------:R-:W0:Y:S02]  /*0720*/  FENCE.VIEW.ASYNC.S ;  /* 0x00000000000073c6 */ /* 0x000e240000000000 */
[----:B0-----:R0:W1:Y:S01]  /*0730*/  @!UP0 SYNCS.EXCH.64 URZ, [UR6+0x130], UR4 ;  /* 0x00013004063f85b2 */ /* 0x0010620008000100 */
[----:B------:R-:W-:Y:S01]  /*0740*/  @P3 IMAD.MOV.U32 R0, RZ, RZ, R8 ;  /* 0x000000ffff003224 */ /* 0x000fe200078e0008 */
[----:B------:R-:W-:Y:S01]  /*0750*/  SEL R8, RZ, 0x1, !P0 ;  /* 0x00000001ff087807 */ /* 0x000fe20004000000 */
[----:B------:R-:W-:Y:S01]  /*0760*/  @!P3 IMAD.MOV.U32 R0, RZ, RZ, R6 ;  /* 0x000000ffff00b224 */ /* 0x000fe200078e0006 */
[----:B------:R-:W-:Y:S01]  /*0770*/  ISETP.GE.U32.AND P1, PT, R10, 0x2, PT ;  /* 0x000000020a00780c */ /* 0x000fe20003f26070 */
[----:B------:R-:W-:-:S03]  /*0780*/  @!P3 IMAD.MOV.U32 R9, RZ, RZ, R7 ;  /* 0x000000ffff09b224 */ /* 0x000fc600078e0007 */
[----:B------:R-:W-:Y:S01]  /*0790*/  SEL R8, R8, 0x2, P1 ;  /* 0x0000000208087807 */ /* 0x000fe20000800000 */
[----:B------:R0:W1:Y:S01]  /*07a0*/  @!UP1 SYNCS.EXCH.64 URZ, [UR6+0x138], UR4 ;  /* 0x00013804063f95b2 */ /* 0x0000620008000100 */
[----:B------:R-:W-:Y:S01]  /*07b0*/  NOP ;  /* 0x0000000000007918 */ /* 0x000fe20000000000 */
[----:B-1----:R-:W-:Y:S06]  /*07c0*/  BAR.SYNC.DEFER_BLOCKING 0x0 ;  /* 0x0000000000007b1d */ /* 0x002fec0000010000 */
[----:B------:R-:W-:Y:S05]  /*07d0*/  @!P2 BRA `(.L_x_4) ;  /* 0x0000002c0064a947 */ /* 0x000fea0003800000 */
[----:B------:R-:W-:-:S13]  /*07e0*/  ISETP.GT.U32.AND P0, PT, R10, 0x1, PT ;  /* 0x000000010a00780c */ /* 0x000fda0003f04070 */
[----:B0-----:R-:W-:Y:S05]  /*07f0*/  @P0 EXIT ;  /* 0x000000000000094d */ /* 0x001fea0003800000 */
[----:B------:R-:W-:Y:S01]  /*0800*/  ULDC.64 UR4, c[0x0][0x650] ;  /* 0x0001940000047ab9 */ /* 0x000fe20000000a00 */
[----:B------:R-:W-:Y:S01]  /*0810*/  PRMT R6, RZ, 0x7610, R6 ;  /* 0x00007610ff067816 */ /* 0x000fe20000000006 */
[----:B------:R-:W-:Y:S01]  /*0820*/  IMAD.MOV.U32 R17, RZ, RZ, -0x1 ;  /* 0xffffffffff117424 */ /* 0x000fe200078e00ff */
[----:B------:R-:W-:Y:S01]  /*0830*/  ISETP.GE.U32.AND P0, PT, R0, UR4, PT ;  /* 0x0000000400007c0c */ /* 0x000fe2000bf06070 */
[----:B------:R-:W-:Y:S02]  /*0840*/  IMAD.MOV.U32 R12, RZ, RZ, -0x1 ;  /* 0xffffffffff0c7424 */ /* 0x000fe400078e00ff */
[----:B------:R-:W-:Y:S01]  /*0850*/  IMAD.MOV.U32 R15, RZ, RZ, -0x1 ;  /* 0xffffffffff0f7424 */ /* 0x000fe200078e00ff */
[----:B------:R-:W-:-:S13]  /*0860*/  ISETP.GE.U32.AND.EX P0, PT, R9, UR5, PT, P0 ;  /* 0x0000000509007c0c */ /* 0x000fda000bf06100 */
[----:B------:R-:W-:Y:S05]  /*0870*/  @P0 BRA `(.L_x_5) ;  /* 0x0000000400640947 */ /* 0x000fea0003800000 */
[----:B------:R-:W0:Y:S01]  /*0880*/  LDC.64 R18, c[0x0][0x628] ;  /* 0x00018a00ff127b82 */ /* 0x000e220000000a00 */
[----:B------:R-:W-:Y:S02]  /*0890*/  IMAD.MOV.U32 R6, RZ, RZ, R0 ;  /* 0x000000ffff067224 */ /* 0x000fe400078e0000 */
[----:B------:R-:W-:-:S05]  /*08a0*/  IMAD.MOV.U32 R7, RZ, RZ, R9 ;  /* 0x000000ffff077224 */ /* 0x000fca00078e0009 */
[----:B------:R-:W1:Y:S08]  /*08b0*/  LDC R2, c[0x0][0x630] ;  /* 0x00018c00ff027b82 */ /* 0x000e700000000800 */
[----:B------:R-:W2:Y:S01]  /*08c0*/  LDC.64 R20, c[0x0][0x620] ;  /* 0x00018800ff147b82 */ /* 0x000ea20000000a00 */
[----:B0-----:R-:W-:-:S04]  /*08d0*/  ISETP.NE.U32.AND P0, PT, R18, RZ, PT ;  /* 0x000000ff1200720c */ /* 0x001fc80003f05070 */
[----:B------:R-:W-:-:S13]  /*08e0*/  ISETP.NE.AND.EX P0, PT, R19, RZ, PT, P0 ;  /* 0x000000ff1300720c */ /* 0x000fda0003f05300 */
[----:B-12---:R-:W-:Y:S05]  /*08f0*/  @!P0 BRA `(.L_x_6) ;  /* 0x0000000000288947 */ /* 0x006fea0003800000 */
[----:B------:R-:W0:Y:S02]  /*0900*/  LDC R15, c[0x0][0x634] ;  /* 0x00018d00ff0f7b82 */ /* 0x000e240000000800 */
[----:B0-----:R-:W-:-:S05]  /*0910*/  IADD3 R15, P0, R0, R15, RZ ;  /* 0x0000000f000f7210 */ /* 0x001fca0007f1e0ff */
[----:B------:R-:W-:-:S04]  /*0920*/  IMAD.X R17, RZ, RZ, R9, P0 ;  /* 0x000000ffff117224 */ /* 0x000fc800000e0609 */
[----:B------:R-:W-:-:S04]  /*0930*/  IMAD.WIDE.U32 R6, R17, R18, RZ ;  /* 0x0000001211067225 */ /* 0x000fc800078e00ff */
[----:B------:R-:W-:-:S04]  /*0940*/  IMAD.WIDE.U32 R12, P0, R15, R19, R6 ;  /* 0x000000130f0c7225 */ /* 0x000fc80007800006 */
[----:B------:R-:W-:-:S04]  /*0950*/  IMAD.WIDE.U32 R6, R15, R18, RZ ;  /* 0x000000120f067225 */ /* 0x000fc800078e00ff */
[----:B------:R-:W-:Y:S01]  /*0960*/  IMAD.X R15, RZ, RZ, RZ, P0 ;  /* 0x000000ffff0f7224 */ /* 0x000fe200000e06ff */
[----:B------:R-:W-:Y:S01]  /*0970*/  IADD3 RZ, P0, R7, R12, RZ ;  /* 0x0000000c07ff7210 */ /* 0x000fe20007f1e0ff */
[----:B------:R-:W-:-:S04]  /*0980*/  IMAD.MOV.U32 R14, RZ, RZ, R13 ;  /* 0x000000ffff0e7224 */ /* 0x000fc800078e000d */
[----:B------:R-:W-:-:S08]  /*0990*/  IMAD.WIDE.U32.X R6, R17, R19, R14, P0 ;  /* 0x0000001311067225 */ /* 0x000fd000000e040e */
.L_x_6:
[-CC-:B------:R-:W-:Y:S01]  /*09a0*/  SHF.R.U64 R25, R6, R2.reuse, R7.reuse ;  /* 0x0000000206197219 */ /* 0x180fe20000001207 */
[----:B------:R-:W0:Y:S01]  /*09b0*/  LDC R12, c[0x0][0x618] ;  /* 0x00018600ff0c7b82 */ /* 0x000e220000000800 */
[----:B------:R-:W-:Y:S01]  /*09c0*/  SHF.R.U32.HI R5, RZ, R2, R7 ;  /* 0x00000002ff057219 */ /* 0x000fe20000011607 */
[----:B------:R-:W-:Y:S01]  /*09d0*/  ULDC UR4, c[0x0][0x150] ;  /* 0x0000540000047ab9 */ /* 0x000fe20000000800 */
[----:B------:R-:W-:Y:S01]  /*09e0*/  IADD3 R13, P0, RZ, -R25, RZ ;  /* 0x80000019ff0d7210 */ /* 0x000fe20007f1e0ff */
[----:B------:R-:W-:Y:S01]  /*09f0*/  IMAD.MOV.U32 R6, RZ, RZ, R0 ;  /* 0x000000ffff067224 */ /* 0x000fe200078e0000 */
[----:B------:R-:W-:Y:S01]  /*0a00*/  I2FP.F32.U32 R2, R4 ;  /* 0x0000000400027245 */ /* 0x000fe20000201000 */
[----:B------:R-:W-:Y:S02]  /*0a10*/  IMAD.MOV.U32 R7, RZ, RZ, R9 ;  /* 0x000000ffff077224 */ /* 0x000fe400078e0009 */
[----:B------:R-:W-:Y:S01]  /*0a20*/  IMAD.X R15, RZ, RZ, ~R5, P0 ;  /* 0x000000ffff0f7224 */ /* 0x000fe200000e0e05 */
[----:B------:R-:W1:Y:S01]  /*0a30*/  LDC.64 R22, c[0x0][0x640] ;  /* 0x00019000ff167b82 */ /* 0x000e620000000a00 */
[----:B------:R-:W-:Y:S01]  /*0a40*/  FMUL R2, R2, UR4 ;  /* 0x0000000402027c20 */ /* 0x000fe20008400000 */
[----:B------:R-:W-:Y:S01]  /*0a50*/  IMAD.WIDE.U32 R6, R13, R20, R6 ;  /* 0x000000140d067225 */ /* 0x000fe200078e0006 */
[----:B------:R-:W-:-:S03]  /*0a60*/  ULDC UR4, c[0x0][0x154] ;  /* 0x0000550000047ab9 */ /* 0x000fc60000000800 */
[----:B------:R-:W-:Y:S01]  /*0a70*/  IMAD R10, R15, R20, RZ ;  /* 0x000000140f0a7224 */ /* 0x000fe200078e02ff */
[----:B------:R-:W2:Y:S01]  /*0a80*/  F2I.U32.TRUNC.NTZ R2, R2 ;  /* 0x0000000200027305 */ /* 0x000ea2000020f000 */
[----:B------:R-:W3:Y:S02]  /*0a90*/  LDC R5, c[0x0][0x144] ;  /* 0x00005100ff057b82 */ /* 0x000ee40000000800 */
[----:B------:R-:W-:-:S04]  /*0aa0*/  IMAD R13, R13, R21, R10 ;  /* 0x000000150d0d7224 */ /* 0x000fc800078e020a */
[----:B------:R-:W-:Y:S02]  /*0ab0*/  IMAD.IADD R7, R7, 0x1, R13 ;  /* 0x0000000107077824 */ /* 0x000fe400078e020d */
[----:B------:R-:W4:Y:S03]  /*0ac0*/  LDC R15, c[0x0][0x608] ;  /* 0x00018200ff0f7b82 */ /* 0x000f260000000800 */
[-CC-:B0-----:R-:W-:Y:S02]  /*0ad0*/  SHF.R.U64 R19, R6, R12.reuse, R7.reuse ;  /* 0x0000000c06137219 */ /* 0x181fe40000001207 */
[----:B------:R-:W-:Y:S01]  /*0ae0*/  I2FP.F32.U32 R6, R3 ;  /* 0x0000000300067245 */ /* 0x000fe20000201000 */
[----:B--2---:R-:W-:Y:S01]  /*0af0*/  IMAD.MOV R13, RZ, RZ, -R2 ;  /* 0x000000ffff0d7224 */ /* 0x004fe200078e0a02 */
[----:B------:R-:W-:Y:S01]  /*0b00*/  SHF.R.U32.HI R10, RZ, R12, R7 ;  /* 0x0000000cff0a7219 */ /* 0x000fe20000011607 */
[----:B------:R-:W0:Y:S01]  /*0b10*/  LDC R14, c[0x0][0x658] ;  /* 0x00019600ff0e7b82 */ /* 0x000e220000000800 */
[----:B-1----:R-:W-:Y:S01]  /*0b20*/  ISETP.NE.U32.AND P0, PT, R22, RZ, PT ;  /* 0x000000ff1600720c */ /* 0x002fe20003f05070 */
[----:B------:R-:W-:Y:S01]  /*0b30*/  FMUL R6, R6, UR4 ;  /* 0x0000000406067c20 */ /* 0x000fe20008400000 */
[----:B------:R-:W-:-:S02]  /*0b40*/  IMAD.MOV.U32 R7, RZ, RZ, 0x1 ;  /* 0x00000001ff077424 */ /* 0x000fc400078e00ff */
[----:B------:R-:W-:-:S03]  /*0b50*/  ISETP.NE.AND.EX P0, PT, R23, RZ, PT, P0 ;  /* 0x000000ff1700720c */ /* 0x000fc60003f05300 */
[----:B------:R-:W1:Y:S01]  /*0b60*/  LDC R16, c[0x0][0x148] ;  /* 0x00005200ff107b82 */ /* 0x000e620000000800 */
[----:B---3--:R-:W-:Y:S02]  /*0b70*/  IMAD R2, R5, R13, R4 ;  /* 0x0000000d05027224 */ /* 0x008fe400078e0204 */
[----:B------:R-:W-:-:S05]  /*0b80*/  IMAD.MOV.U32 R13, RZ, RZ, -0x1 ;  /* 0xffffffffff0d7424 */ /* 0x000fca00078e00ff */
[----:B------:R-:W2:Y:S01]  /*0b90*/  LDC R18, c[0x0][0x600] ;  /* 0x00018000ff127b82 */ /* 0x000ea20000000800 */
[-CC-:B----4-:R-:W-:Y:S02]  /*0ba0*/  SHF.R.U64 R27, R19, R15.reuse, R10.reuse ;  /* 0x0000000f131b7219 */ /* 0x190fe4000000120a */
[----:B------:R-:W-:Y:S02]  /*0bb0*/  SHF.R.U32.HI R5, RZ, R15, R10 ;  /* 0x0000000fff057219 */ /* 0x000fe4000001160a */
[----:B------:R3:W4:Y:S03]  /*0bc0*/  F2I.U32.TRUNC.NTZ R15, R6 ;  /* 0x00000006000f7305 */ /* 0x000726000020f000 */
[----:B------:R-:W1:Y:S01]  /*0bd0*/  LDC R20, c[0x0][0x648] ;  /* 0x00019200ff147b82 */ /* 0x000e620000000800 */
[-C--:B0-----:R-:W-:Y:S02]  /*0be0*/  SHF.L.U32 R4, R13, R14.reuse, RZ ;  /* 0x0000000e0d047219 */ /* 0x081fe400000006ff */
[----:B------:R-:W-:-:S02]  /*0bf0*/  SHF.R.U64 R26, R27, R14, R5 ;  /* 0x0000000e1b1a7219 */ /* 0x000fc40000001205 */
[-C--:B------:R-:W-:Y:S02]  /*0c00*/  SHF.R.U32.HI R5, RZ, R14.reuse, R5 ;  /* 0x0000000eff057219 */ /* 0x080fe40000011605 */
[----:B------:R-:W-:Y:S01]  /*0c10*/  SHF.L.U32 R10, R7, R14, RZ ;  /* 0x0000000e070a7219 */ /* 0x000fe200000006ff */
[----:B------:R-:W0:Y:S01]  /*0c20*/  LDC R24, c[0x0][0x638] ;  /* 0x00018e00ff187b82 */ /* 0x000e220000000800 */
[----:B------:R-:W-:Y:S01]  /*0c30*/  LOP3.LUT R14, RZ, R4, RZ, 0x33, !PT ;  /* 0x00000004ff0e7212 */ /* 0x000fe200078e33ff */
[----:B------:R-:W-:-:S06]  /*0c40*/  IMAD.MOV.U32 R4, RZ, RZ, R26 ;  /* 0x000000ffff047224 */ /* 0x000fcc00078e001a */
[----:B------:R-:W0:Y:S01]  /*0c50*/  LDC R21, c[0x0][0x610] ;  /* 0x00018400ff157b82 */ /* 0x000e220000000800 */
[----:B---34-:R-:W-:Y:S05]  /*0c60*/  @!P0 BRA `(.L_x_7) ;  /* 0x0000000000288947 */ /* 0x018fea0003800000 */
[----:B------:R-:W3:Y:S02]  /*0c70*/  LDC R13, c[0x0][0x64c] ;  /* 0x00019300ff0d7b82 */ /* 0x000ee40000000800 */
[----:B---3--:R-:W-:-:S05]  /*0c80*/  IADD3 R13, P0, R26, R13, RZ ;  /* 0x0000000d1a0d7210 */ /* 0x008fca0007f1e0ff */
        /* <DEDUP_REMOVED lines=8> */
.L_x_7:
[----:B-1----:R-:W-:Y:S01]  /*0d10*/  SHF.R.U64 R4, R4, R20, R5 ;  /* 0x0000001404047219 */ /* 0x002fe20000001205 */
[----:B--2---:R-:W-:Y:S01]  /*0d20*/  VIADD R6, R18, 0xffffffff ;  /* 0xffffffff12067836 */ /* 0x004fe20000000000 */
[----:B------:R-:W-:Y:S01]  /*0d30*/  LOP3.LUT R5, R27, R14, RZ, 0xc0, !PT ;  /* 0x0000000e1b057212 */ /* 0x000fe200078ec0ff */
[----:B------:R-:W-:Y:S02]  /*0d40*/  IMAD.MOV R15, RZ, RZ, -R15 ;  /* 0x000000ffff0f7224 */ /* 0x000fe400078e0a0f */
[----:B------:R-:W-:Y:S01]  /*0d50*/  IMAD.MOV R7, RZ, RZ, -R4 ;  /* 0x000000ffff077224 */ /* 0x000fe200078e0a04 */
[----:B------:R-:W-:Y:S01]  /*0d60*/  LOP3.LUT R6, R19, R6, RZ, 0xc0, !PT ;  /* 0x0000000613067212 */ /* 0x000fe200078ec0ff */
[----:B------:R-:W-:Y:S02]  /*0d70*/  @P3 IMAD R2, R16, R15, R3 ;  /* 0x0000000f10023224 */ /* 0x000fe400078e0203 */
[----:B------:R-:W-:Y:S02]  /*0d80*/  IMAD R5, R10, R4, R5 ;  /* 0x000000040a057224 */ /* 0x000fe400078e0205 */
[----:B0-----:R-:W-:-:S02]  /*0d90*/  IMAD R3, R7, R24, R26 ;  /* 0x0000001807037224 */ /* 0x001fc400078e021a */
[----:B------:R-:W-:Y:S02]  /*0da0*/  IMAD R2, R5, R21, R2 ;  /* 0x0000001505027224 */ /* 0x000fe400078e0202 */
[----:B------:R-:W-:Y:S02]  /*0db0*/  IMAD.MOV.U32 R4, RZ, RZ, 0x1 ;  /* 0x00000001ff047424 */ /* 0x000fe400078e00ff */
[--C-:B------:R-:W-:Y:S02]  /*0dc0*/  IMAD R3, R3, R18, R6.reuse ;  /* 0x0000001203037224 */ /* 0x100fe400078e0206 */
[----:B------:R-:W-:Y:S01]  /*0dd0*/  IMAD.MOV.U32 R15, RZ, RZ, R25 ;  /* 0x000000ffff0f7224 */ /* 0x000fe200078e0019 */
[----:B------:R-:W-:Y:S02]  /*0de0*/  PRMT R6, R4, 0x7610, R6 ;  /* 0x0000761004067816 */ /* 0x000fe40000000006 */
[----:B------:R-:W-:Y:S02]  /*0df0*/  SEL R12, R3, R2, !P3 ;  /* 0x00000002030c7207 */ /* 0x000fe40005800000 */
[----:B------:R-:W-:-:S07]  /*0e00*/  SEL R17, R2, R3, !P3 ;  /* 0x0000000302117207 */ /* 0x000fce0005800000 */
.L_x_5:
[----:B------:R-:W-:-:S08]  /*0e10*/  NOP ;  /* 0x0000000000007918 */ /* 0x000fd00000000000 */
[----:B------:R-:W0:Y:S02]  /*0e20*/  USETMAXREG.TRY_ALLOC.CTAPOOL UP0, 0xe8 ;  /* 0x000000e8000079c8 */ /* 0x000e240008000600 */
[----:B0-----:R-:W-:-:S13]  /*0e30*/  PLOP3.LUT P0, PT, PT, PT, UP0, 0x80, 0x0 ;  /* 0x000000000000781c */ /* 0x001fda0003f0f008 */
[----:B------:R-:W-:Y:S05]  /*0e40*/  @!P0 BRA `(.L_x_5) ;  /* 0xfffffffc00f08947 */ /* 0x000fea000383ffff */
[----:B------:R-:W-:Y:S01]  /*0e50*/  ULDC.64 UR4, c[0x0][0x598] ;  /* 0x0001660000047ab9 */ /* 0x000fe20000000a00 */
[----:B------:R-:W-:Y:S01]  /*0e60*/  ULDC.64 UR16, c[0x0][0x208] ;  /* 0x0000820000107ab9 */ /* 0x000fe20000000a00 */
[----:B------:R-:W-:-:S04]  /*0e70*/  ISETP.NE.U32.AND P0, PT, RZ, UR4, PT ;  /* 0x00000004ff007c0c */ /* 0x000fc8000bf05070 */
[----:B------:R-:W-:-:S13]  /*0e80*/  ISETP.NE.AND.EX P0, PT, RZ, UR5, PT, P0 ;  /* 0x00000005ff007c0c */ /* 0x000fda000bf05300 */
[----:B------:R-:W-:Y:S05]  /*0e90*/  @!P0 BRA `(.L_x_8) ;  /* 0x00000000001c8947 */ /* 0x000fea0003800000 */
[----:B------:R-:W0:Y:S02]  /*0ea0*/  LDC.64 R2, c[0x0][0x598] ;  /* 0x00016600ff027b82 */ /* 0x000e240000000a00 */
[----:B0-----:R-:W2:Y:S02]  /*0eb0*/  LDG.E.64 R2, desc[UR16][R2.64] ;  /* 0x0000001002027981 */ /* 0x001ea4000c1e1b00 */
[----:B--2---:R-:W-:-:S04]  /*0ec0*/  ISETP.NE.U32.AND P0, PT, R2, RZ, PT ;  /* 0x000000ff0200720c */ /* 0x004fc80003f05070 */
[----:B------:R-:W-:-:S13]  /*0ed0*/  ISETP.NE.AND.EX P0, PT, R3, RZ, PT, P0 ;  /* 0x000000ff0300720c */ /* 0x000fda0003f05300 */
[----:B------:R-:W-:Y:S05]  /*0ee0*/  @!P0 BRA `(.L_x_8) ;  /* 0x0000000000088947 */ /* 0x000fea0003800000 */
[----:B------:R0:W5:Y:S01]  /*0ef0*/  LD.E R2, desc[UR16][R2.64] ;  /* 0x0000001002027980 */ /* 0x000162000c101900 */
[----:B------:R-:W-:Y:S05]  /*0f00*/  BRA `(.L_x_9) ;  /* 0x0000000000207947 */ /* 0x000fea0003800000 */
.L_x_8:
[----:B------:R-:W-:Y:S02]  /*0f10*/  ULDC.64 UR4, c[0x0][0x588] ;  /* 0x0001620000047ab9 */ /* 0x000fe40000000a00 */
[----:B------:R-:W-:-:S04]  /*0f20*/  ISETP.NE.U32.AND P0, PT, RZ, UR4, PT ;  /* 0x00000004ff007c0c */ /* 0x000fc8000bf05070 */
[----:B------:R-:W-:-:S13]  /*0f30*/  ISETP.NE.AND.EX P0, PT, RZ, UR5, PT, P0 ;  /* 0x00000005ff007c0c */ /* 0x000fda000bf05300 */
[----:B------:R-:W-:Y:S05]  /*0f40*/  @!P0 BRA `(.L_x_10) ;  /* 0x00000000000c8947 */ /* 0x000fea0003800000 */
[----:B------:R-:W0:Y:S02]  /*0f50*/  LDC.64 R2, c[0x0][0x588] ;  /* 0x00016200ff027b82 */ /* 0x000e240000000a00 */
[----:B0-----:R1:W5:Y:S01]  /*0f60*/  LDG.E R2, desc[UR16][R2.64] ;  /* 0x0000001002027981 */ /* 0x001362000c1e1900 */
[----:B------:R-:W-:Y:S05]  /*0f70*/  BRA `(.L_x_9) ;  /* 0x0000000000047947 */ /* 0x000fea0003800000 */
.L_x_10:
[----:B------:R-:W2:Y:S02]  /*0f80*/  LDC R2, c[0x0][0x580] ;  /* 0x00016000ff027b82 */ /* 0x000ea40000000800 */
.L_x_9:
[----:B------:R-:W-:Y:S02]  /*0f90*/  ULDC.64 UR4, c[0x0][0x5a0] ;  /* 0x0001680000047ab9 */ /* 0x000fe40000000a00 */
[----:B------:R-:W-:-:S04]  /*0fa0*/  ISETP.NE.U32.AND P0, PT, RZ, UR4, PT ;  /* 0x00000004ff007c0c */ /* 0x000fc8000bf05070 */
[----:B------:R-:W-:-:S13]  /*0fb0*/  ISETP.NE.AND.EX P0, PT, RZ, UR5, PT, P0 ;  /* 0x00000005ff007c0c */ /* 0x000fda000bf05300 */
[----:B------:R-:W-:Y:S05]  /*0fc0*/  @!P0 BRA `(.L_x_11) ;  /* 0x00000000001c8947 */ /* 0x000fea0003800000 */
[----:B------:R-:W3:Y:S02]  /*0fd0*/  LDC.64 R4, c[0x0][0x5a0] ;  /* 0x00016800ff047b82 */ /* 0x000ee40000000a00 */
[----:B---3--:R-:W3:Y:S02]  /*0fe0*/  LDG.E.64 R4, desc[UR16][R4.64] ;  /* 0x0000001004047981 */ /* 0x008ee4000c1e1b00 */
[----:B---3--:R-:W-:-:S04]  /*0ff0*/  ISETP.NE.U32.AND P0, PT, R4, RZ, PT ;  /* 0x000000ff0400720c */ /* 0x008fc80003f05070 */
[----:B------:R-:W-:-:S13]  /*1000*/  ISETP.NE.AND.EX P0, PT, R5, RZ, PT, P0 ;  /* 0x000000ff0500720c */ /* 0x000fda0003f05300 */
[----:B------:R-:W-:Y:S05]  /*1010*/  @!P0 BRA `(.L_x_11) ;  /* 0x0000000000088947 */ /* 0x000fea0003800000 */
[----:B01----:R0:W5:Y:S01]  /*1020*/  LD.E R3, desc[UR16][R4.64] ;  /* 0x0000001004037980 */ /* 0x003162000c101900 */
[----:B------:R-:W-:Y:S05]  /*1030*/  BRA `(.L_x_12) ;  /* 0x0000000000207947 */ /* 0x000fea0003800000 */
.L_x_11:
[----:B------:R-:W-:Y:S02]  /*1040*/  ULDC.64 UR4, c[0x0][0x590] ;  /* 0x0001640000047ab9 */ /* 0x000fe40000000a00 */
[----:B------:R-:W-:-:S04]  /*1050*/  ISETP.NE.U32.AND P0, PT, RZ, UR4, PT ;  /* 0x00000004ff007c0c */ /* 0x000fc8000bf05070 */
[----:B------:R-:W-:-:S13]  /*1060*/  ISETP.NE.AND.EX P0, PT, RZ, UR5, PT, P0 ;  /* 0x00000005ff007c0c */ /* 0x000fda000bf05300 */
[----:B------:R-:W-:Y:S05]  /*1070*/  @!P0 BRA `(.L_x_13) ;  /* 0x00000000000c8947 */ /* 0x000fea0003800000 */
[----:B------:R-:W0:Y:S02]  /*1080*/  LDC.64 R4, c[0x0][0x590] ;  /* 0x00016400ff047b82 */ /* 0x000e240000000a00 */
[----:B01----:R1:W5:Y:S01]  /*1090*/  LDG.E R3, desc[UR16][R4.64] ;  /* 0x0000001004037981 */ /* 0x003362000c1e1900 */
[----:B------:R-:W-:Y:S05]  /*10a0*/  BRA `(.L_x_12) ;  /* 0x0000000000047947 */ /* 0x000fea0003800000 */
.L_x_13:
[----:B01----:R-:W3:Y:S02]  /*10b0*/  LDC R3, c[0x0][0x584] ;  /* 0x00016100ff037b82 */ /* 0x003ee40000000800 */
.L_x_12:
[----:B------:R-:W-:-:S13]  /*10c0*/  LOP3.LUT P0, RZ, R6, 0xff, RZ, 0xc0, !PT ;  /* 0x000000ff06ff7812 */ /* 0x000fda000780c0ff */
[----:B------:R-:W-:Y:S05]  /*10d0*/  @!P0 EXIT ;  /* 0x000000000000894d */ /* 0x000fea0003800000 */
[----:B------:R-:W-:Y:S01]  /*10e0*/  ULDC UR4, c[0x0][0x28c] ;  /* 0x0000a30000047ab9 */ /* 0x000fe20000000800 */
[----:B------:R-:W-:Y:S01]  /*10f0*/  LOP3.LUT R36, R8, 0x1, RZ, 0xfc, !PT ;  /* 0x0000000108247812 */ /* 0x000fe200078efcff */
[----:B------:R-:W-:-:S04]  /*1100*/  UIADD3 UR4, UR4, 0x3f, URZ ;  /* 0x0000003f04047890 */ /* 0x000fc8000fffe03f */
[----:B------:R-:W-:-:S04]  /*1110*/  USHF.R.S32.HI UR5, URZ, 0x1f, UR4 ;  /* 0x0000001f3f057899 */ /* 0x000fc80008011404 */
[----:B------:R-:W-:-:S03]  /*1120*/  ULEA.HI UR5, UR5, UR4, URZ, 0x6 ;  /* 0x0000000405057291 */ /* 0x000fc6000f8f303f */
[----:B------:R-:W-:Y:S01]  /*1130*/  UMOV UR4, URZ ;  /* 0x0000003f00047c82 */ /* 0x000fe20008000000 */
[----:B------:R-:W-:-:S03]  /*1140*/  USHF.R.S32.HI UR9, URZ, 0x6, UR5 ;  /* 0x000000063f097899 */ /* 0x000fc60008011405 */
[----:B------:R-:W-:-:S09]  /*1150*/  UMOV UR5, URZ ;  /* 0x0000003f00057c82 */ /* 0x000fd20008000000 */
.L_x_54:
[----:B01----:R-:W-:Y:S01]  /*1160*/  LOP3.LUT R4, R11, 0x80, RZ, 0xc0, !PT ;  /* 0x000000800b047812 */ /* 0x003fe200078ec0ff */
[----:B------:R-:W0:Y:S01]  /*1170*/  S2UR UR13, SR_CgaCtaId ;  /* 0x00000000000d79c3 */ /* 0x000e220000008800 */
[----:B------:R-:W-:Y:S01]  /*1180*/  UMOV UR12, 0x400 ;  /* 0x00000400000c7882 */ /* 0x000fe20000000000 */
[----:B------:R-:W-:Y:S01]  /*1190*/  UMOV UR6, URZ ;  /* 0x0000003f00067c82 */ /* 0x000fe20008000000 */
[----:B------:R-:W-:Y:S01]  /*11a0*/  SHF.R.U32.HI R4, RZ, 0x7, R4 ;  /* 0x00000007ff047819 */ /* 0x000fe20000011604 */
[----:B------:R-:W-:Y:S01]  /*11b0*/  UMOV UR7, URZ ;  /* 0x0000003f00077c82 */ /* 0x000fe20008000000 */
[----:B------:R-:W-:Y:S01]  /*11c0*/  UMOV UR18, UR5 ;  /* 0x0000000500127c82 */ /* 0x000fe20008000000 */
[----:B------:R-:W-:Y:S01]  /*11d0*/  IMAD.MOV.U32 R10, RZ, RZ, RZ ;  /* 0x000000ffff0a7224 */ /* 0x000fe200078e00ff */
[----:B------:R-:W-:Y:S01]  /*11e0*/  CS2R R22, SRZ ;  /* 0x0000000000167805 */ /* 0x000fe2000001ff00 */
[----:B------:R-:W1:Y:S01]  /*11f0*/  LDC R5, c[0x0][0x28c] ;  /* 0x0000a300ff057b82 */ /* 0x000e620000000800 */
[----:B------:R-:W4:Y:S01]  /*1200*/  SHFL.IDX PT, R4, R4, RZ, 0x1f ;  /* 0x00001fff04047589 */ /* 0x000f2200000e0000 */
[----:B------:R-:W-:-:S02]  /*1210*/  CS2R R32, SRZ ;  /* 0x0000000000207805 */ /* 0x000fc4000001ff00 */
[----:B------:R-:W-:Y:S01]  /*1220*/  CS2R R34, SRZ ;  /* 0x0000000000227805 */ /* 0x000fe2000001ff00 */
[----:B------:R-:W-:Y:S01]  /*1230*/  IMAD.MOV.U32 R37, RZ, RZ, RZ ;  /* 0x000000ffff257224 */ /* 0x000fe200078e00ff */
[----:B------:R-:W-:Y:S01]  /*1240*/  CS2R R24, SRZ ;  /* 0x0000000000187805 */ /* 0x000fe2000001ff00 */
[----:B------:R-:W-:Y:S01]  /*1250*/  IMAD.U32 R7, RZ, RZ, UR4 ;  /* 0x00000004ff077e24 */ /* 0x000fe2000f8e00ff */
[----:B------:R-:W-:Y:S02]  /*1260*/  CS2R R26, SRZ ;  /* 0x00000000001a7805 */ /* 0x000fe4000001ff00 */
[----:B------:R-:W-:Y:S02]  /*1270*/  CS2R R28, SRZ ;  /* 0x00000000001c7805 */ /* 0x000fe4000001ff00 */
[----:B------:R-:W-:Y:S02]  /*1280*/  CS2R R30, SRZ ;  /* 0x00000000001e7805 */ /* 0x000fe4000001ff00 */
[----:B-1----:R-:W-:-:S02]  /*1290*/  ISETP.GE.AND P0, PT, R5, 0x1, PT ;  /* 0x000000010500780c */ /* 0x002fc40003f06270 */
[----:B----4-:R-:W-:-:S13]  /*12a0*/  R2UR UR8, R4 ;  /* 0x00000000040872ca */ /* 0x010fda00000e0000 */
[----:B------:R-:W-:-:S04]  /*12b0*/  ULEA.HI UR10, UR8, UR8, URZ, 0x1 ;  /* 0x00000008080a7291 */ /* 0x000fc8000f8f083f */
[----:B------:R-:W-:Y:S02]  /*12c0*/  ULOP3.LUT UR11, UR10, 0xffffe, URZ, 0xc0, !UPT ;  /* 0x000ffffe0a0b7892 */ /* 0x000fe4000f8ec03f */
[----:B0-----:R-:W-:Y:S02]  /*12d0*/  ULEA UR10, UR13, UR12, 0x18 ;  /* 0x0000000c0d0a7291 */ /* 0x001fe4000f8ec03f */
[----:B------:R-:W-:-:S03]  /*12e0*/  UIADD3 UR11, UR8, -UR11, URZ ;  /* 0x8000000b080b7290 */ /* 0x000fc6000fffe03f */
[----:B------:R-:W-:Y:S01]  /*12f0*/  UMOV UR8, URZ ;  /* 0x0000003f00087c82 */ /* 0x000fe20008000000 */
[----:B------:R-:W-:-:S04]  /*1300*/  ULEA UR11, UR11, UR10, 0xc ;  /* 0x0000000a0b0b7291 */ /* 0x000fc8000f8e603f */
[----:B------:R-:W-:-:S04]  /*1310*/  UIADD3 UR11, UR11, 0x200, URZ ;  /* 0x000002000b0b7890 */ /* 0x000fc8000fffe03f */
[----:B------:R-:W-:-:S04]  /*1320*/  USHF.R.U32.HI UR11, URZ, 0x4, UR11 ;  /* 0x000000043f0b7899 */ /* 0x000fc8000801160b */
[----:B------:R-:W-:Y:S01]  /*1330*/  ULOP3.LUT UR11, UR11, 0x3fff, URZ, 0xc0, !UPT ;  /* 0x00003fff0b0b7892 */ /* 0x000fe2000f8ec03f */
[----:B-----5:R-:W-:Y:S11]  /*1340*/  @!P0 BRA `(.L_x_14) ;  /* 0x0000000400088947 */ /* 0x020ff60003800000 */
[----:B------:R-:W-:-:S13]  /*1350*/  ISETP.NE.AND P1, PT, R36, 0x3, PT ;  /* 0x000000032400780c */ /* 0x000fda0003f25270 */
[----:B------:R-:W-:Y:S05]  /*1360*/  @!P1 BRA `(.L_x_15) ;  /* 0x0000000000049947 */ /* 0x000fea0003800000 */
[----:B------:R-:W-:Y:S01]  /*1370*/  BPT.TRAP 0x1 ;  /* 0x000000040000795c */ /* 0x000fe20000300000 */
.L_x_15:
[----:B------:R-:W-:Y:S01]  /*1380*/  ULEA UR6, UR5, UR10, 0x3 ;  /* 0x0000000a05067291 */ /* 0x000fe2000f8e183f */
[----:B------:R-:W-:-:S05]  /*1390*/  IMAD.U32 R4, RZ, RZ, UR4 ;  /* 0x00000004ff047e24 */ /* 0x000fca000f8e00ff */
[----:B------:R-:W-:-:S04]  /*13a0*/  SHF.L.U32 R4, R4, 0x1f, RZ ;  /* 0x0000001f04047819 */ /* 0x000fc800000006ff */
[----:B------:R0:W1:Y:S01]  /*13b0*/  SYNCS.PHASECHK.TRANS64.TRYWAIT P0, [UR6], R4 ;  /* 0x00000004ff0075a7 */ /* 0x0000620008000146 */
[----:B------:R-:W-:Y:S05]  /*13c0*/  @!P1 BRA `(.L_x_16) ;  /* 0x0000000000049947 */ /* 0x000fea0003800000 */
[----:B------:R-:W-:Y:S01]  /*13d0*/  BPT.TRAP 0x1 ;  /* 0x000000040000795c */ /* 0x000fe20000300000 */
.L_x_16:
[----:B-1----:R-:W-:Y:S05]  /*13e0*/  @P0 BRA `(.L_x_17) ;  /* 0x0000000000080947 */ /* 0x002fea0003800000 */
[----:B------:R-:W1:Y:S02]  /*13f0*/  SYNCS.PHASECHK.TRANS64.TRYWAIT P0, [UR6], R4 ;  /* 0x00000004ff0075a7 */ /* 0x000e640008000146 */
[----:B-1----:R-:W-:Y:S05]  /*1400*/  @!P0 BRA `(.L_x_18) ;  /* 0x0000003c00e48947 */ /* 0x002fea0003800000 */
.L_x_17:
[----:B------:R-:W-:Y:S01]  /*1410*/  UIADD3 UR6, UR10, 0x36200, URZ ;  /* 0x000362000a067890 */ /* 0x000fe2000fffe03f */
[----:B------:R-:W-:Y:S01]  /*1420*/  WARPGROUP.ARRIVE ;  /* 0x00000000000079c5 */ /* 0x000fe20000000000 */
[----:B------:R-:W-:Y:S01]  /*1430*/  ULOP3.LUT UR7, UR11, 0x10000, URZ, 0xfc, !UPT ;  /* 0x000100000b077892 */ /* 0x000fe2000f8efc3f */
[----:B------:R-:W-:Y:S01]  /*1440*/  IMAD.MOV.U32 R10, RZ, RZ, RZ ;  /* 0x000000ffff0a7224 */ /* 0x000fe200078e00ff */
[----:B------:R-:W-:Y:S01]  /*1450*/  USHF.R.U32.HI UR6, URZ, 0x4, UR6 ;  /* 0x000000043f067899 */ /* 0x000fe20008011606 */
[----:B------:R-:W-:Y:S01]  /*1460*/  CS2R R22, SRZ ;  /* 0x0000000000167805 */ /* 0x000fe2000001ff00 */
[----:B------:R-:W-:Y:S01]  /*1470*/  UIMAD UR7, UR5, 0x300, UR7 ;  /* 0x00000300050778a4 */ /* 0x000fe2000f8e0207 */
[----:B------:R-:W-:Y:S01]  /*1480*/  CS2R R32, SRZ ;  /* 0x0000000000207805 */ /* 0x000fe2000001ff00 */
[----:B------:R-:W-:Y:S01]  /*1490*/  ULOP3.LUT UR6, UR6, 0x3fff, URZ, 0xc0, !UPT ;  /* 0x00003fff06067892 */ /* 0x000fe2000f8ec03f */
[----:B------:R-:W-:Y:S01]  /*14a0*/  CS2R R34, SRZ ;  /* 0x0000000000227805 */ /* 0x000fe2000001ff00 */
[----:B------:R-:W-:Y:S01]  /*14b0*/  UMOV UR13, 0x80000020 ;  /* 0x80000020000d7882 */ /* 0x000fe20000000000 */
[----:B------:R-:W-:Y:S01]  /*14c0*/  UMOV UR15, 0x80000000 ;  /* 0x80000000000f7882 */ /* 0x000fe20000000000 */
[----:B------:R-:W-:Y:S01]  /*14d0*/  ULOP3.LUT UR6, UR6, 0x10000, URZ, 0xfc, !UPT ;  /* 0x0001000006067892 */ /* 0x000fe2000f8efc3f */
[----:B------:R-:W-:Y:S01]  /*14e0*/  IMAD.MOV.U32 R37, RZ, RZ, RZ ;  /* 0x000000ffff257224 */ /* 0x000fe200078e00ff */
[----:B------:R-:W-:Y:S01]  /*14f0*/  UMOV UR12, UR7 ;  /* 0x00000007000c7c82 */ /* 0x000fe20008000000 */
[----:B------:R-:W-:-:S02]  /*1500*/  UIADD3 UR8, UR7, 0x200, URZ ;  /* 0x0000020007087890 */ /* 0x000fc4000fffe03f */
[----:B------:R-:W-:-:S07]  /*1510*/  ULEA UR6, UR5, UR6, 0x5 ;  /* 0x0000000605067291 */ /* 0x000fce000f8e283f */
[----:B------:R-:W-:Y:S02]  /*1520*/  UMOV UR14, UR6 ;  /* 0x00000006000e7c82 */ /* 0x000fe40008000000 */
[----:B------:R-:W-:Y:S01]  /*1530*/  QGMMA.64x8x32.F32.E4M3.E4M3 R24, gdesc[UR12], RZ, !UPT ;  /* 0x000000000c1879f3 */ /* 0x000fe2000c7008ff */
[----:B------:R-:W-:Y:S01]  /*1540*/  UMOV UR12, UR8 ;  /* 0x00000008000c7c82 */ /* 0x000fe20008000000 */
[----:B------:R-:W-:Y:S02]  /*1550*/  UMOV UR13, 0x80000020 ;  /* 0x80000020000d7882 */ /* 0x000fe40000000000 */
[----:B------:R-:W-:Y:S01]  /*1560*/  QGMMA.64x8x32.F32.E4M3.E4M3 R28, gdesc[UR12], RZ, !UPT ;  /* 0x000000000c1c79f3 */ /* 0x000fe2000c7008ff */
[----:B------:R-:W-:Y:S02]  /*1570*/  UIADD3 UR12, UR7, 0x2, URZ ;  /* 0x00000002070c7890 */ /* 0x000fe4000fffe03f */
[----:B------:R-:W-:Y:S02]  /*1580*/  UIADD3 UR14, UR6, 0x2, URZ ;  /* 0x00000002060e7890 */ /* 0x000fe4000fffe03f */
[----:B------:R-:W-:Y:S01]  /*1590*/  UIADD3 UR7, UR7, 0x202, URZ ;  /* 0x0000020207077890 */ /* 0x000fe2000fffe03f */
[----:B------:R-:W-:Y:S01]  /*15a0*/  ULDC UR6, c[0x0][0x50c] ;  /* 0x0001430000067ab9 */ /* 0x000fe20000000800 */
[----:B------:R-:W-:Y:S01]  /*15b0*/  UMOV UR13, 0x80000020 ;  /* 0x80000020000d7882 */ /* 0x000fe20000000000 */
[----:B------:R-:W-:Y:S01]  /*15c0*/  UMOV UR15, 0x80000000 ;  /* 0x80000000000f7882 */ /* 0x000fe20000000000 */
[----:B------:R-:W-:-:S03]  /*15d0*/  UISETP.NE.AND UP0, UPT, UR6, 0x2, UPT ;  /* 0x000000020600788c */ /* 0x000fc6000bf05270 */
[----:B------:R-:W-:Y:S01]  /*15e0*/  UMOV UR6, 0x2 ;  /* 0x0000000200067882 */ /* 0x000fe20000000000 */
[----:B------:R-:W-:Y:S01]  /*15f0*/  QGMMA.64x8x32.F32.E4M3.E4M3 R24, gdesc[UR12], R24 ;  /* 0x000000000c1879f3 */ /* 0x000fe20008700818 */
[----:B------:R-:W-:Y:S01]  /*1600*/  UMOV UR12, UR7 ;  /* 0x00000007000c7c82 */ /* 0x000fe20008000000 */
[----:B------:R-:W-:Y:S01]  /*1610*/  USEL UR7, URZ, 0x1, UP0 ;  /* 0x000000013f077887 */ /* 0x000fe20008000000 */
[----:B------:R-:W-:Y:S02]  /*1620*/  UMOV UR13, 0x80000020 ;  /* 0x80000020000d7882 */ /* 0x000fe40000000000 */
[----:B------:R-:W-:Y:S03]  /*1630*/  QGMMA.64x8x32.F32.E4M3.E4M3 R28, gdesc[UR12], R28, gsb0 ;  /* 0x000000000c1c79f3 */ /* 0x000fe6000800081c */
[----:B------:R-:W-:-:S13]  /*1640*/  ISETP.NE.AND P0, PT, RZ, UR7, PT ;  /* 0x00000007ff007c0c */ /* 0x000fda000bf05270 */
[----:B------:R-:W-:Y:S05]  /*1650*/  @!P0 BRA `(.L_x_19) ;  /* 0x0000000000288947 */ /* 0x000fea0003800000 */
[----:B------:R-:W-:Y:S02]  /*1660*/  WARPGROUP.DEPBAR.LE gsb0, 0x0 ;  /* 0x00008000000079c5 */ /* 0x000fe40000010000 */
[----:B------:R-:W-:-:S01]  /*1670*/  FADD R37, RZ, R24 ;  /* 0x00000018ff257221 */ /* 0x000fc20000000000 */
[----:B------:R-:W-:Y:S01]  /*1680*/  FADD R34, RZ, R25 ;  /* 0x00000019ff227221 */ /* 0x000fe20000000000 */
[----:B------:R-:W-:-:S01]  /*1690*/  FADD R35, RZ, R26 ;  /* 0x0000001aff237221 */ /* 0x000fc20000000000 */
[----:B------:R-:W-:Y:S01]  /*16a0*/  FADD R32, RZ, R27 ;  /* 0x0000001bff207221 */ /* 0x000fe20000000000 */
[----:B------:R-:W-:-:S01]  /*16b0*/  FADD R33, RZ, R28 ;  /* 0x0000001cff217221 */ /* 0x000fc20000000000 */
[----:B------:R-:W-:Y:S01]  /*16c0*/  FADD R22, RZ, R29 ;  /* 0x0000001dff167221 */ /* 0x000fe20000000000 */
[----:B------:R-:W-:-:S01]  /*16d0*/  FADD R23, RZ, R30 ;  /* 0x0000001eff177221 */ /* 0x000fc20000000000 */
[----:B------:R-:W-:Y:S01]  /*16e0*/  FADD R10, RZ, R31 ;  /* 0x0000001fff0a7221 */ /* 0x000fe20000000000 */
[----:B------:R-:W-:-:S06]  /*16f0*/  UMOV UR6, URZ ;  /* 0x0000003f00067c82 */ /* 0x000fcc0008000000 */
.L_x_19:
[----:B------:R-:W-:-:S04]  /*1700*/  UIADD3 UR18, UR5, 0x1, URZ ;  /* 0x0000000105127890 */ /* 0x000fc8000fffe03f */
[----:B------:R-:W-:-:S04]  /*1710*/  UISETP.NE.AND UP0, UPT, UR18, 0x12, UPT ;  /* 0x000000121200788c */ /* 0x000fc8000bf05270 */
[----:B------:R-:W-:Y:S02]  /*1720*/  USEL UR8, URZ, 0x1, UP0 ;  /* 0x000000013f087887 */ /* 0x000fe40008000000 */
[----:B------:R-:W-:Y:S02]  /*1730*/  USEL UR18, UR18, URZ, UP0 ;  /* 0x0000003f12127287 */ /* 0x000fe40008000000 */
[----:B------:R-:W-:-:S06]  /*1740*/  ULOP3.LUT UR8, UR4, UR8, URZ, 0x3c, !UPT ;  /* 0x0000000804087292 */ /* 0x000fcc000f8e3c3f */
[----:B------:R-:W-:Y:S01]  /*1750*/  IMAD.U32 R7, RZ, RZ, UR8 ;  /* 0x00000008ff077e24 */ /* 0x000fe2000f8e00ff */
[----:B------:R-:W-:-:S06]  /*1760*/  UMOV UR8, 0x1 ;  /* 0x0000000100087882 */ /* 0x000fcc0000000000 */
.L_x_14:
[----:B------:R-:W-:-:S04]  /*1770*/  UISETP.LT.AND UP0, UPT, UR9, 0x1, UPT ;  /* 0x000000010900788c */ /* 0x000fc8000bf01270 */
[----:B------:R-:W-:-:S04]  /*1780*/  USEL UR12, UR9, 0x1, UP0 ;  /* 0x00000001090c7887 */ /* 0x000fc80008000000 */
[----:B------:R-:W-:-:S04]  /*1790*/  UIADD3 UR12, UR9, -UR12, URZ ;  /* 0x8000000c090c7290 */ /* 0x000fc8000fffe03f */
[----:B------:R-:W-:-:S06]  /*17a0*/  UISETP.GE.AND UP0, UPT, UR12, 0x1, UPT ;  /* 0x000000010c00788c */ /* 0x000fcc000bf06270 */
[----:B------:R-:W-:-:S13]  /*17b0*/  PLOP3.LUT P0, PT, PT, PT, UP0, 0x80, 0x0 ;  /* 0x000000000000781c */ /* 0x000fda0003f0f008 */
[----:B------:R-:W-:Y:S05]  /*17c0*/  @!P0 BRA `(.L_x_20) ;  /* 0x00000004004c8947 */ /* 0x000fea0003800000 */
[----:B01----:R-:W-:Y:S01]  /*17d0*/  IMAD.U32 R4, RZ, RZ, UR12 ;  /* 0x0000000cff047e24 */ /* 0x003fe2000f8e00ff */
[----:B------:R-:W-:Y:S01]  /*17e0*/  UMOV UR19, UR5 ;  /* 0x0000000500137c82 */ /* 0x000fe20008000000 */
[----:B------:R-:W-:-:S05]  /*17f0*/  ULDC UR21, c[0x0][0x50c] ;  /* 0x0001430000157ab9 */ /* 0x000fca0000000800 */
.L_x_28:
[----:B------:R-:W-:-:S13]  /*1800*/  ISETP.NE.AND P1, PT, R36, 0x3, PT ;  /* 0x000000032400780c */ /* 0x000fda0003f25270 */
[----:B01----:R-:W-:Y:S05]  /*1810*/  @!P1 BRA `(.L_x_21) ;  /* 0x0000000000049947 */ /* 0x003fea0003800000 */
[----:B------:R-:W-:Y:S01]  /*1820*/  BPT.TRAP 0x1 ;  /* 0x000000040000795c */ /* 0x000fe20000300000 */
.L_x_21:
[----:B------:R-:W0:Y:S01]  /*1830*/  S2UR UR12, SR_CgaCtaId ;  /* 0x00000000000c79c3 */ /* 0x000e220000008800 */
[----:B------:R-:W-:Y:S01]  /*1840*/  UMOV UR10, 0x400 ;  /* 0x00000400000a7882 */ /* 0x000fe20000000000 */
[----:B------:R-:W-:Y:S01]  /*1850*/  SHF.L.U32 R5, R7, 0x1f, RZ ;  /* 0x0000001f07057819 */ /* 0x000fe200000006ff */
[----:B0-----:R-:W-:-:S04]  /*1860*/  ULEA UR10, UR12, UR10, 0x18 ;  /* 0x0000000a0c0a7291 */ /* 0x001fc8000f8ec03f */
[----:B------:R-:W-:-:S09]  /*1870*/  ULEA UR12, UR18, UR10, 0x3 ;  /* 0x0000000a120c7291 */ /* 0x000fd2000f8e183f */
[----:B------:R0:W1:Y:S01]  /*1880*/  SYNCS.PHASECHK.TRANS64.TRYWAIT P0, [UR12], R5 ;  /* 0x00000005ff0075a7 */ /* 0x000062000800014c */
[----:B------:R-:W-:Y:S05]  /*1890*/  @!P1 BRA `(.L_x_22) ;  /* 0x0000000000049947 */ /* 0x000fea0003800000 */
[----:B------:R-:W-:Y:S01]  /*18a0*/  BPT.TRAP 0x1 ;  /* 0x000000040000795c */ /* 0x000fe20000300000 */
.L_x_22:
[----:B-1----:R-:W-:Y:S05]  /*18b0*/  @P0 BRA `(.L_x_23) ;  /* 0x0000000000080947 */ /* 0x002fea0003800000 */
[----:B------:R-:W1:Y:S02]  /*18c0*/  SYNCS.PHASECHK.TRANS64.TRYWAIT P0, [UR12], R5 ;  /* 0x00000005ff0075a7 */ /* 0x000e64000800014c */
[----:B-1----:R-:W-:Y:S05]  /*18d0*/  @!P0 BRA `(.L_x_24) ;  /* 0x0000003800c88947 */ /* 0x002fea0003800000 */
.L_x_23:
[----:B------:R-:W-:Y:S01]  /*18e0*/  UIADD3 UR12, UR10, 0x36200, URZ ;  /* 0x000362000a0c7890 */ /* 0x000fe2000fffe03f */
[----:B------:R-:W-:Y:S01]  /*18f0*/  WARPGROUP.ARRIVE ;  /* 0x00000000000079c5 */ /* 0x000fe20000000000 */
[----:B------:R-:W-:Y:S02]  /*1900*/  UISETP.NE.AND UP0, UPT, UR7, URZ, UPT ;  /* 0x0000003f0700728c */ /* 0x000fe4000bf05270 */
[----:B------:R-:W-:Y:S02]  /*1910*/  USHF.R.U32.HI UR12, URZ, 0x4, UR12 ;  /* 0x000000043f0c7899 */ /* 0x000fe4000801160c */
[----:B------:R-:W-:Y:S02]  /*1920*/  USEL UR8, UR8, URZ, !UP0 ;  /* 0x0000003f08087287 */ /* 0x000fe4000c000000 */
[----:B------:R-:W-:Y:S02]  /*1930*/  ULOP3.LUT UR12, UR12, 0x3fff, URZ, 0xc0, !UPT ;  /* 0x00003fff0c0c7892 */ /* 0x000fe4000f8ec03f */
[----:B------:R-:W-:-:S02]  /*1940*/  ULOP3.LUT UR7, UR11, 0x10000, URZ, 0xfc, !UPT ;  /* 0x000100000b077892 */ /* 0x000fc4000f8efc3f */
[----:B------:R-:W-:Y:S02]  /*1950*/  ULOP3.LUT UR12, UR12, 0x10000, URZ, 0xfc, !UPT ;  /* 0x000100000c0c7892 */ /* 0x000fe4000f8efc3f */
[----:B------:R-:W-:Y:S02]  /*1960*/  UISETP.NE.U32.AND UP0, UPT, UR8, URZ, UPT ;  /* 0x0000003f0800728c */ /* 0x000fe4000bf05070 */
[----:B------:R-:W-:Y:S02]  /*1970*/  UIMAD UR8, UR18, 0x300, UR7 ;  /* 0x00000300120878a4 */ /* 0x000fe4000f8e0207 */
[----:B------:R-:W-:Y:S02]  /*1980*/  ULEA UR7, UR18, UR12, 0x5 ;  /* 0x0000000c12077291 */ /* 0x000fe4000f8e283f */
[----:B------:R-:W-:Y:S01]  /*1990*/  UIADD3 UR20, UR8, 0x200, URZ ;  /* 0x0000020008147890 */ /* 0x000fe2000fffe03f */
[----:B------:R-:W-:Y:S02]  /*19a0*/  UMOV UR13, 0x80000020 ;  /* 0x80000020000d7882 */ /* 0x000fe40000000000 */
[----:B------:R-:W-:Y:S01]  /*19b0*/  UMOV UR12, UR8 ;  /* 0x00000008000c7c82 */ /* 0x000fe20008000000 */
[----:B------:R-:W-:Y:S01]  /*19c0*/  UMOV UR15, 0x80000000 ;  /* 0x80000000000f7882 */ /* 0x000fe20000000000 */
[----:B------:R-:W-:Y:S01]  /*19d0*/  UMOV UR14, UR7 ;  /* 0x00000007000e7c82 */ /* 0x000fe20008000000 */
[----:B------:R-:W-:Y:S01]  /*19e0*/  UIADD3 UR6, UR6, 0x2, URZ ;  /* 0x0000000206067890 */ /* 0x000fe2000fffe03f */
[----:B------:R-:W-:Y:S01]  /*19f0*/  QGMMA.64x8x32.F32.E4M3.E4M3 R24, gdesc[UR12], R24, UP0 ;  /* 0x000000000c1879f3 */ /* 0x000fe2000bf00818 */
[----:B------:R-:W-:Y:S01]  /*1a00*/  UMOV UR12, UR20 ;  /* 0x00000014000c7c82 */ /* 0x000fe20008000000 */
[----:B------:R-:W-:-:S02]  /*1a10*/  UMOV UR13, 0x80000020 ;  /* 0x80000020000d7882 */ /* 0x000fc40000000000 */
[----:B------:R-:W-:Y:S01]  /*1a20*/  QGMMA.64x8x32.F32.E4M3.E4M3 R28, gdesc[UR12], R28, UP0 ;  /* 0x000000000c1c79f3 */ /* 0x000fe2000bf0081c */
[----:B------:R-:W-:Y:S02]  /*1a30*/  UIADD3 UR12, UR8, 0x2, URZ ;  /* 0x00000002080c7890 */ /* 0x000fe4000fffe03f */
[----:B------:R-:W-:Y:S02]  /*1a40*/  UIADD3 UR14, UR7, 0x2, URZ ;  /* 0x00000002070e7890 */ /* 0x000fe4000fffe03f */
[----:B------:R-:W-:Y:S01]  /*1a50*/  UIADD3 UR8, UR8, 0x202, URZ ;  /* 0x0000020208087890 */ /* 0x000fe2000fffe03f */
[----:B------:R-:W-:Y:S01]  /*1a60*/  UMOV UR13, 0x80000020 ;  /* 0x80000020000d7882 */ /* 0x000fe20000000000 */
[----:B------:R-:W-:Y:S01]  /*1a70*/  UMOV UR15, 0x80000000 ;  /* 0x80000000000f7882 */ /* 0x000fe20000000000 */
[----:B------:R-:W-:-:S04]  /*1a80*/  UISETP.NE.AND UP0, UPT, UR6, UR21, UPT ;  /* 0x000000150600728c */ /* 0x000fc8000bf05270 */
[----:B------:R-:W-:-:S06]  /*1a90*/  USEL UR7, URZ, 0x1, UP0 ;  /* 0x000000013f077887 */ /* 0x000fcc0008000000 */
[----:B------:R-:W-:Y:S01]  /*1aa0*/  ISETP.NE.AND P0, PT, RZ, UR7, PT ;  /* 0x00000007ff007c0c */ /* 0x000fe2000bf05270 */
[----:B------:R-:W-:Y:S01]  /*1ab0*/  QGMMA.64x8x32.F32.E4M3.E4M3 R24, gdesc[UR12], R24 ;  /* 0x000000000c1879f3 */ /* 0x000fe20008700818 */
[----:B------:R-:W-:Y:S01]  /*1ac0*/  UMOV UR12, UR8 ;  /* 0x00000008000c7c82 */ /* 0x000fe20008000000 */
[----:B------:R-:W-:Y:S02]  /*1ad0*/  UMOV UR13, 0x80000020 ;  /* 0x80000020000d7882 */ /* 0x000fe40000000000 */
[----:B------:R-:W-:Y:S03]  /*1ae0*/  QGMMA.64x8x32.F32.E4M3.E4M3 R28, gdesc[UR12], R28, gsb0 ;  /* 0x000000000c1c79f3 */ /* 0x000fe6000800081c */
[----:B------:R-:W-:-:S05]  /*1af0*/  WARPGROUP.DEPBAR.LE gsb0, 0x1 ;  /* 0x00008000000079c5 */ /* 0x000fca0000010100 */
[----:B------:R-:W-:Y:S05]  /*1b00*/  @!P0 BRA `(.L_x_25) ;  /* 0x0000000000288947 */ /* 0x000fea0003800000 */
[----:B------:R-:W-:Y:S02]  /*1b10*/  WARPGROUP.DEPBAR.LE gsb0, 0x0 ;  /* 0x00008000000079c5 */ /* 0x000fe40000010000 */
[----:B------:R-:W-:-:S01]  /*1b20*/  FADD R37, R24, R37 ;  /* 0x0000002518257221 */ /* 0x000fc20000000000 */
[----:B------:R-:W-:Y:S01]  /*1b30*/  FADD R34, R25, R34 ;  /* 0x0000002219227221 */ /* 0x000fe20000000000 */
[----:B------:R-:W-:-:S01]  /*1b40*/  FADD R35, R26, R35 ;  /* 0x000000231a237221 */ /* 0x000fc20000000000 */
[----:B------:R-:W-:Y:S01]  /*1b50*/  FADD R32, R27, R32 ;  /* 0x000000201b207221 */ /* 0x000fe20000000000 */
[----:B------:R-:W-:-:S01]  /*1b60*/  FADD R33, R28, R33 ;  /* 0x000000211c217221 */ /* 0x000fc20000000000 */
[----:B------:R-:W-:Y:S01]  /*1b70*/  FADD R22, R29, R22 ;  /* 0x000000161d167221 */ /* 0x000fe20000000000 */
[----:B------:R-:W-:-:S01]  /*1b80*/  FADD R23, R30, R23 ;  /* 0x000000171e177221 */ /* 0x000fc20000000000 */
[----:B------:R-:W-:Y:S01]  /*1b90*/  FADD R10, R10, R31 ;  /* 0x0000001f0a0a7221 */ /* 0x000fe20000000000 */
[----:B------:R-:W-:-:S06]  /*1ba0*/  UMOV UR6, URZ ;  /* 0x0000003f00067c82 */ /* 0x000fcc0008000000 */
.L_x_25:
[----:B------:R-:W-:Y:S05]  /*1bb0*/  @!P1 BRA `(.L_x_26) ;  /* 0x0000000000049947 */ /* 0x000fea0003800000 */
[----:B------:R-:W-:Y:S01]  /*1bc0*/  BPT.TRAP 0x1 ;  /* 0x000000040000795c */ /* 0x000fe20000300000 */
.L_x_26:
[----:B------:R-:W-:Y:S01]  /*1bd0*/  ULEA UR8, UR19, UR10, 0x3 ;  /* 0x0000000a13087291 */ /* 0x000fe2000f8e183f */
[----:B------:R-:W-:-:S03]  /*1be0*/  ISETP.GT.U32.AND P0, PT, R8, 0x1, PT ;  /* 0x000000010800780c */ /* 0x000fc60003f04070 */
[----:B------:R-:W-:-:S04]  /*1bf0*/  UIADD3 UR8, UR8, 0x90, URZ ;  /* 0x0000009008087890 */ /* 0x000fc8000fffe03f */
[----:B------:R-:W-:-:S09]  /*1c00*/  UPRMT UR8, URZ, 0x654, UR8 ;  /* 0x000006543f087896 */ /* 0x000fd20008000008 */
[----:B------:R-:W-:Y:S01]  /*1c10*/  SYNCS.ARRIVE.TRANS64.RED.A1T0 RZ, [UR8], RZ ;  /* 0x000000ffffff79a7 */ /* 0x000fe20008100408 */
[----:B------:R-:W-:Y:S05]  /*1c20*/  @P0 BRA `(.L_x_27) ;  /* 0x0000000000040947 */ /* 0x000fea0003800000 */
[----:B------:R-:W-:Y:S01]  /*1c30*/  BPT.TRAP 0x1 ;  /* 0x000000040000795c */ /* 0x000fe20000300000 */
.L_x_27:
[----:B------:R-:W-:Y:S01]  /*1c40*/  UIADD3 UR18, UR18, 0x1, URZ ;  /* 0x0000000112127890 */ /* 0x000fe2000fffe03f */
[C---:B------:R-:W-:Y:S01]  /*1c50*/  ISETP.GT.AND P0, PT, R4.reuse, 0x1, PT ;  /* 0x000000010400780c */ /* 0x040fe20003f04270 */
[----:B------:R-:W-:Y:S01]  /*1c60*/  UIADD3 UR19, UR19, 0x1, URZ ;  /* 0x0000000113137890 */ /* 0x000fe2000fffe03f */
[----:B------:R-:W-:Y:S01]  /*1c70*/  VIADD R4, R4, 0xffffffff ;  /* 0xffffffff04047836 */ /* 0x000fe20000000000 */
[----:B------:R-:W-:Y:S02]  /*1c80*/  UISETP.NE.AND UP0, UPT, UR18, 0x12, UPT ;  /* 0x000000121200788c */ /* 0x000fe4000bf05270 */
[----:B------:R-:W-:Y:S02]  /*1c90*/  UISETP.NE.AND UP1, UPT, UR19, 0x12, UPT ;  /* 0x000000121300788c */ /* 0x000fe4000bf25270 */
[----:B------:R-:W-:Y:S02]  /*1ca0*/  USEL UR8, URZ, 0x1, UP0 ;  /* 0x000000013f087887 */ /* 0x000fe40008000000 */
[----:B------:R-:W-:-:S02]  /*1cb0*/  USEL UR18, UR18, URZ, UP0 ;  /* 0x0000003f12127287 */ /* 0x000fc40008000000 */
[----:B------:R-:W-:Y:S02]  /*1cc0*/  USEL UR19, UR19, URZ, UP1 ;  /* 0x0000003f13137287 */ /* 0x000fe40008800000 */
[----:B------:R-:W-:Y:S01]  /*1cd0*/  LOP3.LUT R7, R7, UR8, RZ, 0x3c, !PT ;  /* 0x0000000807077c12 */ /* 0x000fe2000f8e3cff */
[----:B------:R-:W-:Y:S01]  /*1ce0*/  UMOV UR8, 0x1 ;  /* 0x0000000100087882 */ /* 0x000fe20000000000 */
[----:B------:R-:W-:Y:S08]  /*1cf0*/  @P0 BRA `(.L_x_28) ;  /* 0xfffffff800c00947 */ /* 0x000ff0000383ffff */
.L_x_20:
[----:B------:R-:W-:Y:S01]  /*1d00*/  UISETP.NE.AND UP0, UPT, UR6, URZ, UPT ;  /* 0x0000003f0600728c */ /* 0x000fe2000bf05270 */
[----:B01----:R-:W0:Y:S03]  /*1d10*/  LDC R4, c[0x0][0x28c] ;  /* 0x0000a300ff047b82 */ /* 0x003e260000000800 */
[----:B------:R-:W-:-:S06]  /*1d20*/  USEL UR6, URZ, 0x1, !UP0 ;  /* 0x000000013f067887 */ /* 0x000fcc000c000000 */
[----:B------:R-:W-:Y:S02]  /*1d30*/  ISETP.NE.AND P0, PT, RZ, UR6, PT ;  /* 0x00000006ff007c0c */ /* 0x000fe4000bf05270 */
[----:B0-----:R-:W-:-:S11]  /*1d40*/  ISETP.GE.AND P1, PT, R4, 0x1, PT ;  /* 0x000000010400780c */ /* 0x001fd60003f26270 */
[----:B------:R-:W-:Y:S05]  /*1d50*/  @!P0 BRA `(.L_x_29) ;  /* 0x0000000000248947 */ /* 0x000fea0003800000 */
[----:B------:R-:W-:Y:S02]  /*1d60*/  WARPGROUP.DEPBAR.LE gsb0, 0x0 ;  /* 0x00008000000079c5 */ /* 0x000fe40000010000 */
[----:B------:R-:W-:Y:S01]  /*1d70*/  FADD R37, R24, R37 ;  /* 0x0000002518257221 */ /* 0x000fe20000000000 */
[----:B------:R-:W-:Y:S01]  /*1d80*/  FADD R34, R25, R34 ;  /* 0x0000002219227221 */ /* 0x000fe20000000000 */
[----:B------:R-:W-:Y:S01]  /*1d90*/  FADD R35, R26, R35 ;  /* 0x000000231a237221 */ /* 0x000fe20000000000 */
[----:B------:R-:W-:Y:S01]  /*1da0*/  FADD R32, R27, R32 ;  /* 0x000000201b207221 */ /* 0x000fe20000000000 */
[----:B------:R-:W-:Y:S01]  /*1db0*/  FADD R33, R28, R33 ;  /* 0x000000211c217221 */ /* 0x000fe20000000000 */
[----:B------:R-:W-:Y:S01]  /*1dc0*/  FADD R22, R29, R22 ;  /* 0x000000161d167221 */ /* 0x000fe20000000000 */
[----:B------:R-:W-:Y:S01]  /*1dd0*/  FADD R23, R30, R23 ;  /* 0x000000171e177221 */ /* 0x000fe20000000000 */
[----:B------:R-:W-:-:S07]  /*1de0*/  FADD R10, R10, R31 ;  /* 0x0000001f0a0a7221 */ /* 0x000fce0000000000 */
.L_x_29:
[----:B------:R-:W-:Y:S02]  /*1df0*/  WARPGROUP.DEPBAR.LE gsb0, 0x0 ;  /* 0x00008000000079c5 */ /* 0x000fe40000010000 */
[----:B------:R-:W-:Y:S05]  /*1e00*/  @!P1 BRA `(.L_x_30) ;  /* 0x0000000000409947 */ /* 0x000fea0003800000 */
[----:B------:R-:W-:-:S13]  /*1e10*/  ISETP.NE.AND P0, PT, R36, 0x3, PT ;  /* 0x000000032400780c */ /* 0x000fda0003f05270 */
[----:B------:R-:W-:Y:S05]  /*1e20*/  @!P0 BRA `(.L_x_31) ;  /* 0x0000000000048947 */ /* 0x000fea0003800000 */
[----:B------:R-:W-:Y:S01]  /*1e30*/  BPT.TRAP 0x1 ;  /* 0x000000040000795c */ /* 0x000fe20000300000 */
.L_x_31:
[----:B------:R-:W-:Y:S01]  /*1e40*/  UISETP.LT.AND UP0, UPT, UR9, 0x1, UPT ;  /* 0x000000010900788c */ /* 0x000fe2000bf01270 */
[----:B------:R-:W-:-:S03]  /*1e50*/  ISETP.GT.U32.AND P0, PT, R8, 0x1, PT ;  /* 0x000000010800780c */ /* 0x000fc60003f04070 */
[----:B------:R-:W-:-:S04]  /*1e60*/  USEL UR8, UR9, 0x1, UP0 ;  /* 0x0000000109087887 */ /* 0x000fc80008000000 */
[----:B------:R-:W-:-:S04]  /*1e70*/  UIADD3 UR8, UR5, UR9, -UR8 ;  /* 0x0000000905087290 */ /* 0x000fc8000fffe808 */
[----:B------:R-:W-:-:S04]  /*1e80*/  UIMAD.WIDE.U32 UR6, UR8, 0x38e38e39, URZ ;  /* 0x38e38e39080678a5 */ /* 0x000fc8000f8e003f */
[----:B------:R-:W-:-:S04]  /*1e90*/  USHF.R.U32.HI UR6, URZ, 0x2, UR7 ;  /* 0x000000023f067899 */ /* 0x000fc80008011607 */
[----:B------:R-:W-:-:S04]  /*1ea0*/  UIMAD UR8, UR6, -0x12, UR8 ;  /* 0xffffffee060878a4 */ /* 0x000fc8000f8e0208 */
[----:B------:R-:W-:-:S04]  /*1eb0*/  ULEA UR8, UR8, UR10, 0x3 ;  /* 0x0000000a08087291 */ /* 0x000fc8000f8e183f */
[----:B------:R-:W-:-:S04]  /*1ec0*/  UIADD3 UR8, UR8, 0x90, URZ ;  /* 0x0000009008087890 */ /* 0x000fc8000fffe03f */
[----:B------:R-:W-:-:S09]  /*1ed0*/  UPRMT UR8, URZ, 0x654, UR8 ;  /* 0x000006543f087896 */ /* 0x000fd20008000008 */
[----:B------:R-:W-:Y:S01]  /*1ee0*/  SYNCS.ARRIVE.TRANS64.RED.A1T0 RZ, [UR8], RZ ;  /* 0x000000ffffff79a7 */ /* 0x000fe20008100408 */
[----:B------:R-:W-:Y:S05]  /*1ef0*/  @P0 BRA `(.L_x_30) ;  /* 0x0000000000040947 */ /* 0x000fea0003800000 */
[----:B------:R-:W-:Y:S01]  /*1f00*/  BPT.TRAP 0x1 ;  /* 0x000000040000795c */ /* 0x000fe20000300000 */
.L_x_30:
[--C-:B------:R-:W-:Y:S01]  /*1f10*/  SHF.R.U32.HI R4, RZ, 0x7, R11.reuse ;  /* 0x00000007ff047819 */ /* 0x100fe2000001160b */
[----:B------:R-:W0:Y:S01]  /*1f20*/  LDC R18, c[0x0][0x288] ;  /* 0x0000a200ff127b82 */ /* 0x000e220000000800 */
[----:B------:R-:W-:Y:S01]  /*1f30*/  SHF.R.U32.HI R5, RZ, 0x2, R11 ;  /* 0x00000002ff057819 */ /* 0x000fe2000001160b */
[----:B------:R-:W-:Y:S01]  /*1f40*/  UIADD3 UR5, UR9, UR5, URZ ;  /* 0x0000000509057290 */ /* 0x000fe2000fffe03f */
[----:B------:R-:W-:Y:S01]  /*1f50*/  LOP3.LUT R6, R11, 0x60, RZ, 0xc0, !PT ;  /* 0x000000600b067812 */ /* 0x000fe200078ec0ff */
[----:B------:R-:W-:Y:S01]  /*1f60*/  ULDC UR12, c[0x0][0x284] ;  /* 0x0000a100000c7ab9 */ /* 0x000fe20000000800 */
[----:B------:R-:W-:Y:S01]  /*1f70*/  LOP3.LUT R4, R4, 0x1, RZ, 0xc0, !PT ;  /* 0x0000000104047812 */ /* 0x000fe200078ec0ff */
[----:B------:R-:W-:Y:S01]  /*1f80*/  UISETP.GT.U32.AND UP0, UPT, UR5, 0x11, UPT ;  /* 0x000000110500788c */ /* 0x000fe2000bf04070 */
[----:B------:R-:W-:Y:S01]  /*1f90*/  LOP3.LUT R5, R5, 0x7, RZ, 0xc0, !PT ;  /* 0x0000000705057812 */ /* 0x000fe200078ec0ff */
[----:B------:R-:W-:Y:S01]  /*1fa0*/  UISETP.GE.U32.AND UP1, UPT, UR9, 0x12, UPT ;  /* 0x000000120900788c */ /* 0x000fe2000bf26070 */
[----:B------:R-:W-:Y:S01]  /*1fb0*/  SHF.R.U32.HI R6, RZ, 0x1, R6 ;  /* 0x00000001ff067819 */ /* 0x000fe20000011606 */
[----:B------:R-:W-:Y:S01]  /*1fc0*/  IMAD.SHL.U32 R14, R4, 0x40, RZ ;  /* 0x00000040040e7824 */ /* 0x000fe200078e00ff */
[----:B------:R-:W-:Y:S01]  /*1fd0*/  UISETP.LT.U32.AND UP0, UPT, UR9, 0x12, UP0 ;  /* 0x000000120900788c */ /* 0x000fe20008701070 */
[----:B------:R-:W-:Y:S01]  /*1fe0*/  SHF.R.S32.HI R26, RZ, 0x1f, R15 ;  /* 0x0000001fff1a7819 */ /* 0x000fe2000001140f */
[----:B------:R-:W-:Y:S01]  /*1ff0*/  UIMAD.WIDE.U32 UR6, UR5, 0x38e38e39, URZ ;  /* 0x38e38e39050678a5 */ /* 0x000fe2000f8e003f */
[-CC-:B------:R-:W-:Y:S01]  /*2000*/  IADD3 R7, RZ, -R6.reuse, -R5.reuse ;  /* 0x80000006ff077210 */ /* 0x180fe20007ffe805 */
[----:B------:R-:W-:Y:S01]  /*2010*/  USEL UR8, URZ, 0x1, !UP0 ;  /* 0x000000013f087887 */ /* 0x000fe2000c000000 */
[----:B------:R-:W-:Y:S01]  /*2020*/  LOP3.LUT R5, R14, 0x40, R5, 0xe2, !PT ;  /* 0x000000400e057812 */ /* 0x000fe200078ee205 */
[----:B------:R-:W-:Y:S01]  /*2030*/  IMAD.SHL.U32 R14, R12, 0x8, RZ ;  /* 0x000000080c0e7824 */ /* 0x000fe200078e00ff */
[----:B------:R-:W-:Y:S01]  /*2040*/  ULDC.64 UR10, c[0x0][0x5d0] ;  /* 0x00017400000a7ab9 */ /* 0x000fe20000000a00 */
[----:B------:R-:W-:Y:S01]  /*2050*/  IMAD R16, R4, -0x40, R7 ;  /* 0xffffffc004107824 */ /* 0x000fe200078e0207 */
[----:B------:R-:W-:Y:S01]  /*2060*/  LOP3.LUT R4, R5, R6, RZ, 0xfc, !PT ;  /* 0x0000000605047212 */ /* 0x000fe200078efcff */
[C---:B------:R-:W-:Y:S01]  /*2070*/  IMAD.SHL.U32 R6, R11.reuse, 0x2, RZ ;  /* 0x000000020b067824 */ /* 0x040fe200078e00ff */
[----:B------:R-:W-:Y:S01]  /*2080*/  LOP3.LUT R5, R11, 0x3, RZ, 0xc0, !PT ;  /* 0x000000030b057812 */ /* 0x000fe200078ec0ff */
[----:B------:R-:W-:Y:S01]  /*2090*/  USHF.R.U32.HI UR6, URZ, 0x2, UR7 ;  /* 0x000000023f067899 */ /* 0x000fe20008011607 */
[----:B0-----:R-:W-:Y:S01]  /*20a0*/  ISETP.GE.AND P0, PT, R14, R18, PT ;  /* 0x000000120e00720c */ /* 0x001fe20003f06270 */
[----:B------:R-:W-:Y:S01]  /*20b0*/  ULOP3.LUT UR4, UR4, UR8, URZ, 0x3c, !UPT ;  /* 0x0000000804047292 */ /* 0x000fe2000f8e3c3f */
[----:B------:R-:W-:Y:S01]  /*20c0*/  LOP3.LUT R13, R6, 0x6, RZ, 0xc0, !PT ;  /* 0x00000006060d7812 */ /* 0x000fe200078ec0ff */
[----:B------:R-:W-:Y:S01]  /*20d0*/  IMAD R19, R5, -0x2, R18 ;  /* 0xfffffffe05137824 */ /* 0x000fe200078e0212 */
[----:B------:R-:W-:Y:S01]  /*20e0*/  UIMAD UR5, UR6, -0x12, UR5 ;  /* 0xffffffee060578a4 */ /* 0x000fe2000f8e0205 */
[----:B------:R-:W-:Y:S01]  /*20f0*/  IMAD R5, R17, 0xc0, RZ ;  /* 0x000000c011057824 */ /* 0x000fe200078e02ff */
[----:B------:R-:W-:Y:S01]  /*2100*/  LOP3.LUT R6, R14, R13, RZ, 0xfc, !PT ;  /* 0x0000000d0e067212 */ /* 0x000fe200078efcff */
[----:B------:R-:W-:Y:S01]  /*2110*/  IMAD R18, R26, UR10, RZ ;  /* 0x0000000a1a127c24 */ /* 0x000fe2000f8e02ff */
[----:B------:R-:W-:Y:S01]  /*2120*/  @UP1 ULOP3.LUT UR4, UR4, 0x1, UR6, 0x78, !UPT ;  /* 0x0000000104041892 */ /* 0x000fe2000f8e7806 */
[----:B------:R-:W-:Y:S01]  /*2130*/  IMAD.IADD R29, R19, 0x1, -R14 ;  /* 0x00000001131d7824 */ /* 0x000fe200078e0a0e */
[----:B------:R-:W-:Y:S01]  /*2140*/  ISETP.GE.OR P0, PT, R5, UR12, P0 ;  /* 0x0000000c05007c0c */ /* 0x000fe20008706670 */
[----:B------:R-:W-:Y:S01]  /*2150*/  IMAD R21, R15, UR11, R18 ;  /* 0x0000000b0f157c24 */ /* 0x000fe2000f8e0212 */
[----:B------:R-:W-:Y:S01]  /*2160*/  SHF.R.S32.HI R7, RZ, 0x1f, R6 ;  /* 0x0000001fff077819 */ /* 0x000fe20000011406 */
[----:B------:R-:W-:Y:S01]  /*2170*/  IMAD.MOV.U32 R24, RZ, RZ, -0x1 ;  /* 0xffffffffff187424 */ /* 0x000fe200078e00ff */
[----:B------:R-:W-:Y:S01]  /*2180*/  IADD3 R28, -R5, UR12, R16 ;  /* 0x0000000c051c7c10 */ /* 0x000fe2000fffe110 */
[----:B------:R-:W-:-:S02]  /*2190*/  IMAD.MOV.U32 R5, RZ, RZ, RZ ;  /* 0x000000ffff057224 */ /* 0x000fc400078e00ff */
[----:B------:R-:W-:-:S04]  /*21a0*/  IMAD.WIDE.U32 R6, R15, UR10, R6 ;  /* 0x0000000a0f067c25 */ /* 0x000fc8000f8e0006 */
[----:B------:R-:W-:Y:S02]  /*21b0*/  IMAD.IADD R7, R7, 0x1, R21 ;  /* 0x0000000107077824 */ /* 0x000fe400078e0215 */
[----:B------:R-:W-:Y:S01]  /*21c0*/  IMAD.WIDE R16, R17, 0xc0, R4 ;  /* 0x000000c011107825 */ /* 0x000fe200078e0204 */
[----:B------:R-:W-:Y:S06]  /*21d0*/  @P0 BRA `(.L_x_32) ;  /* 0x0000000c00280947 */ /* 0x000fec0003800000 */
[----:B------:R-:W0:Y:S01]  /*21e0*/  LDC.64 R20, c[0x0][0x5c8] ;  /* 0x00017200ff147b82 */ /* 0x000e220000000a00 */
[----:B------:R-:W-:Y:S01]  /*21f0*/  ULDC.64 UR6, c[0x0][0x5c0] ;  /* 0x0001700000067ab9 */ /* 0x000fe20000000a00 */
[----:B------:R-:W-:Y:S01]  /*2200*/  BSSY B0, `(.L_x_32) ;  /* 0x00000c7000007945 */ /* 0x000fe20003800000 */
[-C--:B0-----:R-:W-:Y:S01]  /*2210*/  IMAD R4, R17, R20.reuse, RZ ;  /* 0x0000001411047224 */ /* 0x081fe200078e02ff */
[----:B------:R-:W-:Y:S01]  /*2220*/  SHF.L.U64.HI R14, R20, 0x7, R21 ;  /* 0x00000007140e7819 */ /* 0x000fe20000010215 */
[----:B------:R-:W-:-:S04]  /*2230*/  IMAD.WIDE.U32 R6, R16, R20, R6 ;  /* 0x0000001410067225 */ /* 0x000fc800078e0006 */
[----:B------:R-:W-:Y:S01]  /*2240*/  IMAD R19, R16, R21, R4 ;  /* 0x0000001510137224 */ /* 0x000fe200078e0204 */
[----:B------:R-:W-:Y:S01]  /*2250*/  IADD3 R18, P4, R6, UR6, RZ ;  /* 0x0000000606127c10 */ /* 0x000fe2000ff9e0ff */
[C---:B------:R-:W-:Y:S01]  /*2260*/  IMAD.SHL.U32 R5, R20.reuse, 0x80, RZ ;  /* 0x0000008014057824 */ /* 0x040fe200078e00ff */
[----:B------:R-:W-:Y:S01]  /*2270*/  LEA R4, P2, R20, R6, 0x3 ;  /* 0x0000000614047211 */ /* 0x000fe200078418ff */
[----:B------:R-:W-:-:S03]  /*2280*/  IMAD.IADD R7, R7, 0x1, R19 ;  /* 0x0000000107077824 */ /* 0x000fc600078e0213 */
[----:B------:R-:W-:Y:S02]  /*2290*/  IADD3 R6, P1, P0, R6, UR6, R5 ;  /* 0x0000000606067c10 */ /* 0x000fe4000f83e005 */
[----:B------:R-:W-:Y:S02]  /*22a0*/  IADD3.X R19, R7, UR7, RZ, P4, !PT ;  /* 0x0000000707137c10 */ /* 0x000fe4000a7fe4ff */
[----:B---3-5:R-:W-:Y:S02]  /*22b0*/  FSETP.NEU.AND P4, PT, R3, RZ, PT ;  /* 0x000000ff0300720b */ /* 0x028fe40003f8d000 */
[----:B------:R-:W-:Y:S02]  /*22c0*/  LEA.HI.X R25, R20, R7, R21, 0x3, P2 ;  /* 0x0000000714197211 */ /* 0x000fe400010f1c15 */
[C---:B------:R-:W-:Y:S02]  /*22d0*/  IADD3 R20, P2, R4.reuse, UR6, RZ ;  /* 0x0000000604147c10 */ /* 0x040fe4000ff5e0ff */
[----:B------:R-:W-:-:S02]  /*22e0*/  IADD3 R4, P5, P6, R4, UR6, R5 ;  /* 0x0000000604047c10 */ /* 0x000fc4000febe005 */
[--C-:B------:R-:W-:Y:S02]  /*22f0*/  IADD3.X R7, R7, UR7, R14.reuse, P1, P0 ;  /* 0x0000000707077c10 */ /* 0x100fe40008fe040e */
[C---:B------:R-:W-:Y:S02]  /*2300*/  IADD3.X R21, R25.reuse, UR7, RZ, P2, !PT ;  /* 0x0000000719157c10 */ /* 0x040fe400097fe4ff */
[----:B------:R-:W-:Y:S01]  /*2310*/  IADD3.X R5, R25, UR7, R14, P5, P6 ;  /* 0x0000000719057c10 */ /* 0x000fe2000afec40e */
[----:B------:R-:W-:Y:S06]  /*2320*/  @!P4 BRA `(.L_x_33) ;  /* 0x000000080040c947 */ /* 0x000fec0003800000 */
[----:B------:R-:W-:Y:S01]  /*2330*/  IMAD R12, R12, 0x8, R13 ;  /* 0x000000080c0c7824 */ /* 0x000fe200078e020d */
[----:B------:R-:W-:Y:S01]  /*2340*/  ULDC.64 UR6, c[0x0][0x5b8] ;  /* 0x00016e0000067ab9 */ /* 0x000fe20000000a00 */
[----:B------:R-:W-:Y:S01]  /*2350*/  ISETP.GE.AND P0, PT, R29, 0x1, PT ;  /* 0x000000011d00780c */ /* 0x000fe20003f06270 */
[----:B------:R-:W-:Y:S01]  /*2360*/  IMAD R14, R26, UR6, RZ ;  /* 0x000000061a0e7c24 */ /* 0x000fe2000f8e02ff */
[----:B------:R-:W-:Y:S01]  /*2370*/  ULDC.64 UR10, c[0x0][0x5a8] ;  /* 0x00016a00000a7ab9 */ /* 0x000fe20000000a00 */
[----:B------:R-:W-:Y:S01]  /*2380*/  SHF.R.S32.HI R13, RZ, 0x1f, R12 ;  /* 0x0000001fff0d7819 */ /* 0x000fe2000001140c */
[----:B------:R-:W-:Y:S01]  /*2390*/  BSSY B1, `(.L_x_34) ;  /* 0x000000e000017945 */ /* 0x000fe20003800000 */
[C---:B------:R-:W-:Y:S01]  /*23a0*/  IMAD R25, R15.reuse, UR7, R14 ;  /* 0x000000070f197c24 */ /* 0x040fe2000f8e020e */
[----:B------:R-:W-:Y:S01]  /*23b0*/  ISETP.LT.OR P4, PT, R28, 0x1, !P0 ;  /* 0x000000011c00780c */ /* 0x000fe20004781670 */
[----:B------:R-:W-:Y:S01]  /*23c0*/  IMAD.WIDE.U32 R14, R15, UR6, R12 ;  /* 0x000000060f0e7c25 */ /* 0x000fe2000f8e000c */
[----:B------:R-:W-:-:S03]  /*23d0*/  ULDC.64 UR6, c[0x0][0x5b0] ;  /* 0x00016c0000067ab9 */ /* 0x000fc60000000a00 */
[----:B------:R-:W-:Y:S02]  /*23e0*/  IMAD.IADD R15, R15, 0x1, R25 ;  /* 0x000000010f0f7824 */ /* 0x000fe400078e0219 */
[----:B------:R-:W-:Y:S02]  /*23f0*/  IMAD R25, R17, UR6, RZ ;  /* 0x0000000611197c24 */ /* 0x000fe4000f8e02ff */
[----:B------:R-:W-:-:S04]  /*2400*/  IMAD.WIDE.U32 R12, R16, UR6, R14 ;  /* 0x00000006100c7c25 */ /* 0x000fc8000f8e000e */
[----:B------:R-:W-:Y:S01]  /*2410*/  IMAD R25, R16, UR7, R25 ;  /* 0x0000000710197c24 */ /* 0x000fe2000f8e0219 */
[----:B------:R-:W-:-:S04]  /*2420*/  IADD3 R12, P1, R12, UR10, RZ ;  /* 0x0000000a0c0c7c10 */ /* 0x000fc8000ff3e0ff */
[--C-:B------:R-:W-:Y:S02]  /*2430*/  IADD3.X R13, R13, UR11, R25.reuse, P1, !PT ;  /* 0x0000000b0d0d7c10 */ /* 0x100fe40008ffe419 */
[----:B------:R-:W-:Y:S01]  /*2440*/  PRMT R25, RZ, 0x7610, R25 ;  /* 0x00007610ff197816 */ /* 0x000fe20000000019 */
[----:B------:R-:W-:Y:S06]  /*2450*/  @P4 BRA `(.L_x_35) ;  /* 0x0000000000044947 */ /* 0x000fec0003800000 */
[----:B------:R0:W5:Y:S02]  /*2460*/  LDG.E.U8 R25, desc[UR16][R12.64] ;  /* 0x000000100c197981 */ /* 0x000164000c1e1100 */
.L_x_35:
[----:B------:R-:W-:Y:S05]  /*2470*/  BSYNC B1 ;  /* 0x0000000000017941 */ /* 0x000fea0003800000 */
.L_x_34:
[----:B-----5:R-:W-:Y:S01]  /*2480*/  LOP3.LUT R25, R25, 0xff, RZ, 0xc0, !PT ;  /* 0x000000ff19197812 */ /* 0x020fe200078ec0ff */
[----:B------:R-:W-:Y:S01]  /*2490*/  BSSY B1, `(.L_x_36) ;  /* 0x000000c000017945 */ /* 0x000fe20003800000 */
[----:B------:R-:W-:Y:S02]  /*24a0*/  ISETP.GE.AND P1, PT, R29, 0x2, PT ;  /* 0x000000021d00780c */ /* 0x000fe40003f26270 */
[----:B------:R-:W-:Y:S02]  /*24b0*/  F2FP.F16.E4M3.UNPACK_B R25, R25 ;  /* 0x00000019ff19723e */ /* 0x000fe400020006ff */
[----:B------:R-:W-:-:S03]  /*24c0*/  ISETP.LT.OR P2, PT, R28, 0x1, !P1 ;  /* 0x000000011c00780c */ /* 0x000fc60004f41670 */
[----:B------:R-:W-:Y:S01]  /*24d0*/  HADD2.F32 R26, -RZ, R25.H0_H0 ;  /* 0x20000019ff1a7230 */ /* 0x000fe20000004100 */
[----:B------:R-:W-:-:S04]  /*24e0*/  PRMT R25, RZ, 0x7610, R25 ;  /* 0x00007610ff197816 */ /* 0x000fc80000000019 */
[----:B------:R-:W-:-:S04]  /*24f0*/  FMUL R26, R26, R3 ;  /* 0x000000031a1a7220 */ /* 0x000fc80000400000 */
[----:B--2---:R-:W-:-:S05]  /*2500*/  FFMA R26, R37, R2, R26 ;  /* 0x00000002251a7223 */ /* 0x004fca000000001a */
[----:B------:R-:W-:-:S05]  /*2510*/  F2FP.SATFINITE.E4M3.F32.PACK_AB_MERGE_C R27, RZ, R26, RZ ;  /* 0x0000001aff1b723e */ /* 0x000fca00048070ff */
[----:B------:R1:W-:Y:S01]  /*2520*/  @!P4 STG.E.U8 desc[UR16][R18.64], R27 ;  /* 0x0000001b1200c986 */ /* 0x0003e2000c101110 */
[----:B------:R-:W-:Y:S05]  /*2530*/  @P2 BRA `(.L_x_37) ;  /* 0x0000000000042947 */ /* 0x000fea0003800000 */
[----:B------:R2:W5:Y:S02]  /*2540*/  LDG.E.U8 R25, desc[UR16][R12.64+0x1] ;  /* 0x000001100c197981 */ /* 0x000564000c1e1100 */
.L_x_37:
[----:B------:R-:W-:Y:S05]  /*2550*/  BSYNC B1 ;  /* 0x0000000000017941 */ /* 0x000fea0003800000 */
.L_x_36:
[----:B-----5:R-:W-:Y:S01]  /*2560*/  LOP3.LUT R25, R25, 0xff, RZ, 0xc0, !PT ;  /* 0x000000ff19197812 */ /* 0x020fe200078ec0ff */
[----:B------:R-:W-:Y:S01]  /*2570*/  BSSY B1, `(.L_x_38) ;  /* 0x0000012000017945 */ /* 0x000fe20003800000 */
[----:B-1----:R-:W-:Y:S02]  /*2580*/  IADD3 R27, P4, R16, 0x8, RZ ;  /* 0x00000008101b7810 */ /* 0x002fe40007f9e0ff */
[----:B------:R-:W-:Y:S02]  /*2590*/  F2FP.F16.E4M3.UNPACK_B R25, R25 ;  /* 0x00000019ff19723e */ /* 0x000fe400020006ff */
[----:B------:R-:W-:Y:S01]  /*25a0*/  ISETP.LT.OR P5, PT, R28, 0x9, !P0 ;  /* 0x000000091c00780c */ /* 0x000fe200047a1670 */
[----:B0-2---:R-:W-:Y:S02]  /*25b0*/  IMAD.X R13, RZ, RZ, R17, P4 ;  /* 0x000000ffff0d7224 */ /* 0x005fe400020e0611 */
[----:B------:R-:W-:Y:S02]  /*25c0*/  HADD2.F32 R12, -RZ, R25.H0_H0 ;  /* 0x20000019ff0c7230 */ /* 0x000fe40000004100 */
[----:B------:R-:W-:-:S03]  /*25d0*/  IMAD R26, R13, UR6, RZ ;  /* 0x000000060d1a7c24 */ /* 0x000fc6000f8e02ff */
[----:B------:R-:W-:Y:S01]  /*25e0*/  FMUL R25, R12, R3 ;  /* 0x000000030c197220 */ /* 0x000fe20000400000 */
[----:B------:R-:W-:-:S04]  /*25f0*/  IMAD.WIDE.U32 R12, R27, UR6, R14 ;  /* 0x000000061b0c7c25 */ /* 0x000fc8000f8e000e */
[----:B------:R-:W-:Y:S01]  /*2600*/  FFMA R25, R34, R2, R25 ;  /* 0x0000000222197223 */ /* 0x000fe20000000019 */
[----:B------:R-:W-:Y:S01]  /*2610*/  IMAD R27, R27, UR7, R26 ;  /* 0x000000071b1b7c24 */ /* 0x000fe2000f8e021a */
[----:B------:R-:W-:-:S03]  /*2620*/  IADD3 R12, P4, R12, UR10, RZ ;  /* 0x0000000a0c0c7c10 */ /* 0x000fc6000ff9e0ff */
[----:B------:R-:W-:Y:S02]  /*2630*/  F2FP.SATFINITE.E4M3.F32.PACK_AB_MERGE_C R31, RZ, R25, RZ ;  /* 0x00000019ff1f723e */ /* 0x000fe400048070ff */
[----:B------:R-:W-:Y:S02]  /*2640*/  IADD3.X R13, R13, UR11, R27, P4, !PT ;  /* 0x0000000b0d0d7c10 */ /* 0x000fe4000a7fe41b */
[----:B------:R-:W-:Y:S01]  /*2650*/  PRMT R25, RZ, 0x7610, R25 ;  /* 0x00007610ff197816 */ /* 0x000fe20000000019 */
[----:B------:R0:W-:Y:S01]  /*2660*/  @!P2 STG.E.U8 desc[UR16][R18.64+0x1], R31 ;  /* 0x0000011f1200a986 */ /* 0x0001e2000c101110 */
[----:B------:R-:W-:Y:S05]  /*2670*/  @P5 BRA `(.L_x_39) ;  /* 0x0000000000045947 */ /* 0x000fea0003800000 */
[----:B------:R1:W5:Y:S02]  /*2680*/  LDG.E.U8 R25, desc[UR16][R12.64] ;  /* 0x000000100c197981 */ /* 0x000364000c1e1100 */
.L_x_39:
[----:B------:R-:W-:Y:S05]  /*2690*/  BSYNC B1 ;  /* 0x0000000000017941 */ /* 0x000fea0003800000 */
.L_x_38:
[----:B-----5:R-:W-:Y:S01]  /*26a0*/  LOP3.LUT R25, R25, 0xff, RZ, 0xc0, !PT ;  /* 0x000000ff19197812 */ /* 0x020fe200078ec0ff */
[----:B------:R-:W-:Y:S01]  /*26b0*/  BSSY B1, `(.L_x_40) ;  /* 0x000000b000017945 */ /* 0x000fe20003800000 */
[----:B------:R-:W-:Y:S02]  /*26c0*/  ISETP.LT.OR P2, PT, R28, 0x9, !P1 ;  /* 0x000000091c00780c */ /* 0x000fe40004f41670 */
[----:B------:R-:W-:-:S05]  /*26d0*/  F2FP.F16.E4M3.UNPACK_B R25, R25 ;  /* 0x00000019ff19723e */ /* 0x000fca00020006ff */
[----:B0-----:R-:W-:-:S05]  /*26e0*/  HADD2.F32 R18, -RZ, R25.H0_H0 ;  /* 0x20000019ff127230 */ /* 0x001fca0000004100 */
[----:B------:R-:W-:-:S04]  /*26f0*/  FMUL R18, R18, R3 ;  /* 0x0000000312127220 */ /* 0x000fc80000400000 */
[----:B------:R-:W-:-:S05]  /*2700*/  FFMA R18, R35, R2, R18 ;  /* 0x0000000223127223 */ /* 0x000fca0000000012 */
[----:B------:R-:W-:Y:S02]  /*2710*/  F2FP.SATFINITE.E4M3.F32.PACK_AB_MERGE_C R19, RZ, R18, RZ ;  /* 0x00000012ff13723e */ /* 0x000fe400048070ff */
[----:B------:R-:W-:-:S03]  /*2720*/  PRMT R18, RZ, 0x7610, R18 ;  /* 0x00007610ff127816 */ /* 0x000fc60000000012 */
[----:B------:R0:W-:Y:S01]  /*2730*/  @!P5 STG.E.U8 desc[UR16][R20.64], R19 ;  /* 0x000000131400d986 */ /* 0x0001e2000c101110 */
[----:B------:R-:W-:Y:S05]  /*2740*/  @P2 BRA `(.L_x_41) ;  /* 0x0000000000042947 */ /* 0x000fea0003800000 */
[----:B------:R2:W5:Y:S02]  /*2750*/  LDG.E.U8 R18, desc[UR16][R12.64+0x1] ;  /* 0x000001100c127981 */ /* 0x000564000c1e1100 */
.L_x_41:
[----:B------:R-:W-:Y:S05]  /*2760*/  BSYNC B1 ;  /* 0x0000000000017941 */ /* 0x000fea0003800000 */
.L_x_40:
[----:B-----5:R-:W-:Y:S01]  /*2770*/  LOP3.LUT R18, R18, 0xff, RZ, 0xc0, !PT ;  /* 0x000000ff12127812 */ /* 0x020fe200078ec0ff */
[----:B------:R-:W-:Y:S01]  /*2780*/  BSSY B1, `(.L_x_42) ;  /* 0x0000012000017945 */ /* 0x000fe20003800000 */
[----:B------:R-:W-:Y:S02]  /*2790*/  IADD3 R25, P4, R16, 0x80, RZ ;  /* 0x0000008010197810 */ /* 0x000fe40007f9e0ff */
[----:B------:R-:W-:Y:S02]  /*27a0*/  F2FP.F16.E4M3.UNPACK_B R18, R18 ;  /* 0x00000012ff12723e */ /* 0x000fe400020006ff */
[----:B------:R-:W-:Y:S01]  /*27b0*/  ISETP.LT.OR P0, PT, R28, 0x81, !P0 ;  /* 0x000000811c00780c */ /* 0x000fe20004701670 */
[----:B-12---:R-:W-:Y:S02]  /*27c0*/  IMAD.X R12, RZ, RZ, R17, P4 ;  /* 0x000000ffff0c7224 */ /* 0x006fe400020e0611 */
[----:B------:R-:W-:-:S05]  /*27d0*/  HADD2.F32 R18, -RZ, R18.H0_H0 ;  /* 0x20000012ff127230 */ /* 0x000fca0000004100 */
[----:B0-----:R-:W-:Y:S01]  /*27e0*/  FMUL R19, R18, R3 ;  /* 0x0000000312137220 */ /* 0x001fe20000400000 */
[----:B------:R-:W-:Y:S02]  /*27f0*/  IMAD R18, R12, UR6, RZ ;  /* 0x000000060c127c24 */ /* 0x000fe4000f8e02ff */
        /* <DEDUP_REMOVED lines=10> */
.L_x_43:
[----:B------:R-:W-:Y:S05]  /*28a0*/  BSYNC B1 ;  /* 0x0000000000017941 */ /* 0x000fea0003800000 */
.L_x_42:
[----:B-----5:R-:W-:Y:S01]  /*28b0*/  LOP3.LUT R18, R18, 0xff, RZ, 0xc0, !PT ;  /* 0x000000ff12127812 */ /* 0x020fe200078ec0ff */
[----:B------:R-:W-:Y:S01]  /*28c0*/  BSSY B1, `(.L_x_44) ;  /* 0x000000b000017945 */ /* 0x000fe20003800000 */
[----:B------:R-:W-:Y:S02]  /*28d0*/  ISETP.LT.OR P1, PT, R28, 0x81, !P1 ;  /* 0x000000811c00780c */ /* 0x000fe40004f21670 */
[----:B------:R-:W-:-:S05]  /*28e0*/  F2FP.F16.E4M3.UNPACK_B R18, R18 ;  /* 0x00000012ff12723e */ /* 0x000fca00020006ff */
[----:B------:R-:W-:-:S05]  /*28f0*/  HADD2.F32 R18, -RZ, R18.H0_H0 ;  /* 0x20000012ff127230 */ /* 0x000fca0000004100 */
[----:B------:R-:W-:-:S04]  /*2900*/  FMUL R18, R18, R3 ;  /* 0x0000000312127220 */ /* 0x000fc80000400000 */
[----:B------:R-:W-:-:S05]  /*2910*/  FFMA R18, R33, R2, R18 ;  /* 0x0000000221127223 */ /* 0x000fca0000000012 */
[----:B0-----:R-:W-:Y:S02]  /*2920*/  F2FP.SATFINITE.E4M3.F32.PACK_AB_MERGE_C R19, RZ, R18, RZ ;  /* 0x00000012ff13723e */ /* 0x001fe400048070ff */
[----:B------:R-:W-:-:S03]  /*2930*/  PRMT R18, RZ, 0x7610, R18 ;  /* 0x00007610ff127816 */ /* 0x000fc60000000012 */
[----:B------:R0:W-:Y:S01]  /*2940*/  @!P0 STG.E.U8 desc[UR16][R6.64], R19 ;  /* 0x0000001306008986 */ /* 0x0001e2000c101110 */
[----:B------:R-:W-:Y:S05]  /*2950*/  @P1 BRA `(.L_x_45) ;  /* 0x0000000000041947 */ /* 0x000fea0003800000 */
[----:B------:R2:W5:Y:S02]  /*2960*/  LDG.E.U8 R18, desc[UR16][R12.64+0x1] ;  /* 0x000001100c127981 */ /* 0x000564000c1e1100 */
.L_x_45:
[----:B------:R-:W-:Y:S05]  /*2970*/  BSYNC B1 ;  /* 0x0000000000017941 */ /* 0x000fea0003800000 */
.L_x_44:
[----:B-----5:R-:W-:Y:S01]  /*2980*/  LOP3.LUT R18, R18, 0xff, RZ, 0xc0, !PT ;  /* 0x000000ff12127812 */ /* 0x020fe200078ec0ff */
[----:B------:R-:W-:Y:S01]  /*2990*/  BSSY B1, `(.L_x_46) ;  /* 0x0000013000017945 */ /* 0x000fe20003800000 */
[----:B0-----:R-:W-:Y:S02]  /*29a0*/  IADD3 R19, P0, R16, 0x88, RZ ;  /* 0x0000008810137810 */ /* 0x001fe40007f1e0ff */
[----:B------:R-:W-:-:S03]  /*29b0*/  F2FP.F16.E4M3.UNPACK_B R18, R18 ;  /* 0x00000012ff12723e */ /* 0x000fc600020006ff */
[----:B------:R-:W-:Y:S01]  /*29c0*/  IMAD.X R16, RZ, RZ, R17, P0 ;  /* 0x000000ffff107224 */ /* 0x000fe200000e0611 */
[----:B------:R-:W-:Y:S01]  /*29d0*/  ISETP.GE.AND P0, PT, R28, 0x89, PT ;  /* 0x000000891c00780c */ /* 0x000fe20003f06270 */
[----:B------:R-:W-:Y:S02]  /*29e0*/  HADD2.F32 R18, -RZ, R18.H0_H0 ;  /* 0x20000012ff127230 */ /* 0x000fe40000004100 */
[----:B------:R-:W-:Y:S01]  /*29f0*/  IMAD R16, R16, UR6, RZ ;  /* 0x0000000610107c24 */ /* 0x000fe2000f8e02ff */
[----:B------:R-:W-:Y:S01]  /*2a00*/  ISETP.LT.OR P4, PT, R29, 0x1, !P0 ;  /* 0x000000011d00780c */ /* 0x000fe20004781670 */
[----:B------:R-:W-:-:S04]  /*2a10*/  IMAD.WIDE.U32 R14, R19, UR6, R14 ;  /* 0x00000006130e7c25 */ /* 0x000fc8000f8e000e */
[----:B-12---:R-:W-:Y:S01]  /*2a20*/  FMUL R13, R18, R3 ;  /* 0x00000003120d7220 */ /* 0x006fe20000400000 */
[----:B------:R-:W-:-:S03]  /*2a30*/  IMAD R19, R19, UR7, R16 ;  /* 0x0000000713137c24 */ /* 0x000fc6000f8e0210 */
[----:B------:R-:W-:Y:S01]  /*2a40*/  FFMA R13, R22, R2, R13 ;  /* 0x00000002160d7223 */ /* 0x000fe2000000000d */
[----:B------:R-:W-:Y:S02]  /*2a50*/  IADD3 R12, P2, R14, UR10, RZ ;  /* 0x0000000a0e0c7c10 */ /* 0x000fe4000ff5e0ff */
[----:B------:R-:W-:Y:S02]  /*2a60*/  PRMT R14, RZ, 0x7610, R14 ;  /* 0x00007610ff0e7816 */ /* 0x000fe4000000000e */
[----:B------:R-:W-:Y:S02]  /*2a70*/  F2FP.SATFINITE.E4M3.F32.PACK_AB_MERGE_C R17, RZ, R13, RZ ;  /* 0x0000000dff11723e */ /* 0x000fe400048070ff */
[----:B------:R-:W-:-:S03]  /*2a80*/  IADD3.X R13, R15, UR11, R19, P2, !PT ;  /* 0x0000000b0f0d7c10 */ /* 0x000fc600097fe413 */
[----:B------:R0:W-:Y:S01]  /*2a90*/  @!P1 STG.E.U8 desc[UR16][R6.64+0x1], R17 ;  /* 0x0000011106009986 */ /* 0x0001e2000c101110 */
[----:B------:R-:W-:Y:S05]  /*2aa0*/  @P4 BRA `(.L_x_47) ;  /* 0x0000000000044947 */ /* 0x000fea0003800000 */
[----:B------:R1:W5:Y:S02]  /*2ab0*/  LDG.E.U8 R14, desc[UR16][R12.64] ;  /* 0x000000100c0e7981 */ /* 0x000364000c1e1100 */
.L_x_47:
[----:B------:R-:W-:Y:S05]  /*2ac0*/  BSYNC B1 ;  /* 0x0000000000017941 */ /* 0x000fea0003800000 */
.L_x_46:
[----:B-----5:R-:W-:Y:S01]  /*2ad0*/  LOP3.LUT R14, R14, 0xff, RZ, 0xc0, !PT ;  /* 0x000000ff0e0e7812 */ /* 0x020fe200078ec0ff */
[----:B------:R-:W-:Y:S01]  /*2ae0*/  BSSY B1, `(.L_x_48) ;  /* 0x000000b000017945 */ /* 0x000fe20003800000 */
[----:B------:R-:W-:Y:S02]  /*2af0*/  ISETP.LT.OR P0, PT, R29, 0x2, !P0 ;  /* 0x000000021d00780c */ /* 0x000fe40004701670 */
[----:B------:R-:W-:Y:S02]  /*2b00*/  F2FP.F16.E4M3.UNPACK_B R14, R14 ;  /* 0x0000000eff0e723e */ /* 0x000fe400020006ff */
[----:B0-----:R-:W-:-:S03]  /*2b10*/  PRMT R6, RZ, 0x7610, R6 ;  /* 0x00007610ff067816 */ /* 0x001fc60000000006 */
[----:B------:R-:W-:-:S05]  /*2b20*/  HADD2.F32 R14, -RZ, R14.H0_H0 ;  /* 0x2000000eff0e7230 */ /* 0x000fca0000004100 */
[----:B------:R-:W-:-:S04]  /*2b30*/  FMUL R14, R14, R3 ;  /* 0x000000030e0e7220 */ /* 0x000fc80000400000 */
[----:B------:R-:W-:-:S05]  /*2b40*/  FFMA R14, R23, R2, R14 ;  /* 0x00000002170e7223 */ /* 0x000fca000000000e */
[----:B------:R-:W-:-:S05]  /*2b50*/  F2FP.SATFINITE.E4M3.F32.PACK_AB_MERGE_C R7, RZ, R14, RZ ;  /* 0x0000000eff07723e */ /* 0x000fca00048070ff */
[----:B------:R0:W-:Y:S01]  /*2b60*/  @!P4 STG.E.U8 desc[UR16][R4.64], R7 ;  /* 0x000000070400c986 */ /* 0x0001e2000c101110 */
[----:B------:R-:W-:Y:S05]  /*2b70*/  @P0 BRA `(.L_x_49) ;  /* 0x0000000000040947 */ /* 0x000fea0003800000 */
[----:B------:R2:W5:Y:S02]  /*2b80*/  LDG.E.U8 R6, desc[UR16][R12.64+0x1] ;  /* 0x000001100c067981 */ /* 0x000564000c1e1100 */
.L_x_49:
[----:B------:R-:W-:Y:S05]  /*2b90*/  BSYNC B1 ;  /* 0x0000000000017941 */ /* 0x000fea0003800000 */
.L_x_48:
[----:B------:R-:W-:Y:S05]  /*2ba0*/  @P0 BRA `(.L_x_50) ;  /* 0x0000000000b00947 */ /* 0x000fea0003800000 */
[----:B-----5:R-:W-:-:S04]  /*2bb0*/  LOP3.LUT R6, R6, 0xff, RZ, 0xc0, !PT ;  /* 0x000000ff06067812 */ /* 0x020fc800078ec0ff */
[----:B------:R-:W-:-:S05]  /*2bc0*/  F2FP.F16.E4M3.UNPACK_B R6, R6 ;  /* 0x00000006ff06723e */ /* 0x000fca00020006ff */
[----:B------:R-:W-:-:S05]  /*2bd0*/  HADD2.F32 R6, -RZ, R6.H0_H0 ;  /* 0x20000006ff067230 */ /* 0x000fca0000004100 */
[----:B0-----:R-:W-:-:S04]  /*2be0*/  FMUL R7, R6, R3 ;  /* 0x0000000306077220 */ /* 0x001fc80000400000 */
[----:B------:R-:W-:-:S05]  /*2bf0*/  FFMA R7, R10, R2, R7 ;  /* 0x000000020a077223 */ /* 0x000fca0000000007 */
[----:B------:R-:W-:-:S05]  /*2c00*/  F2FP.SATFINITE.E4M3.F32.PACK_AB_MERGE_C R7, RZ, R7, RZ ;  /* 0x00000007ff07723e */ /* 0x000fca00048070ff */
[----:B------:R3:W-:Y:S01]  /*2c10*/  STG.E.U8 desc[UR16][R4.64+0x1], R7 ;  /* 0x0000010704007986 */ /* 0x0007e2000c101110 */
[----:B------:R-:W-:Y:S05]  /*2c20*/  BRA `(.L_x_50) ;  /* 0x0000000000907947 */ /* 0x000fea0003800000 */
.L_x_33:
[----:B------:R-:W-:Y:S01]  /*2c30*/  ISETP.GE.AND P1, PT, R28, 0x1, PT ;  /* 0x000000011c00780c */ /* 0x000fe20003f26270 */
[-C--:B--2---:R-:W-:Y:S01]  /*2c40*/  FMUL R37, R37, R2.reuse ;  /* 0x0000000225257220 */ /* 0x084fe20000400000 */
[-C--:B------:R-:W-:Y:S01]  /*2c50*/  FMUL R34, R34, R2.reuse ;  /* 0x0000000222227220 */ /* 0x080fe20000400000 */
[----:B------:R-:W-:Y:S01]  /*2c60*/  ISETP.GE.AND P6, PT, R28, 0x9, PT ;  /* 0x000000091c00780c */ /* 0x000fe20003fc6270 */
[-C--:B------:R-:W-:Y:S01]  /*2c70*/  FMUL R35, R35, R2.reuse ;  /* 0x0000000223237220 */ /* 0x080fe20000400000 */
[C---:B------:R-:W-:Y:S01]  /*2c80*/  ISETP.LT.OR P5, PT, R29.reuse, 0x1, !P1 ;  /* 0x000000011d00780c */ /* 0x040fe20004fa1670 */
[-C--:B------:R-:W-:Y:S01]  /*2c90*/  FMUL R32, R32, R2.reuse ;  /* 0x0000000220207220 */ /* 0x080fe20000400000 */
[----:B------:R-:W-:Y:S01]  /*2ca0*/  ISETP.LT.OR P1, PT, R29, 0x2, !P1 ;  /* 0x000000021d00780c */ /* 0x000fe20004f21670 */
[-C--:B------:R-:W-:Y:S01]  /*2cb0*/  FMUL R33, R33, R2.reuse ;  /* 0x0000000221217220 */ /* 0x080fe20000400000 */
[----:B------:R-:W-:Y:S01]  /*2cc0*/  F2FP.SATFINITE.E4M3.F32.PACK_AB_MERGE_C R37, RZ, R37, RZ ;  /* 0x00000025ff25723e */ /* 0x000fe200048070ff */
[----:B------:R-:W-:Y:S01]  /*2cd0*/  FMUL R22, R22, R2 ;  /* 0x0000000216167220 */ /* 0x000fe20000400000 */
[----:B------:R-:W-:Y:S01]  /*2ce0*/  F2FP.SATFINITE.E4M3.F32.PACK_AB_MERGE_C R13, RZ, R34, RZ ;  /* 0x00000022ff0d723e */ /* 0x000fe200048070ff */
[-C--:B------:R-:W-:Y:S01]  /*2cf0*/  FMUL R23, R23, R2.reuse ;  /* 0x0000000217177220 */ /* 0x080fe20000400000 */
[----:B------:R-:W-:Y:S01]  /*2d00*/  ISETP.GE.AND P2, PT, R28, 0x81, PT ;  /* 0x000000811c00780c */ /* 0x000fe20003f46270 */
[----:B------:R-:W-:Y:S01]  /*2d10*/  FMUL R10, R10, R2 ;  /* 0x000000020a0a7220 */ /* 0x000fe20000400000 */
[----:B------:R-:W-:-:S02]  /*2d20*/  ISETP.GE.AND P0, PT, R28, 0x89, PT ;  /* 0x000000891c00780c */ /* 0x000fc40003f06270 */
[C---:B------:R-:W-:Y:S01]  /*2d30*/  ISETP.LT.OR P4, PT, R29.reuse, 0x1, !P6 ;  /* 0x000000011d00780c */ /* 0x040fe20007781670 */
[----:B------:R-:W-:Y:S01]  /*2d40*/  @!P5 STG.E.U8 desc[UR16][R18.64], R37 ;  /* 0x000000251200d986 */ /* 0x000fe2000c101110 */
[C---:B------:R-:W-:Y:S02]  /*2d50*/  ISETP.LT.OR P5, PT, R29.reuse, 0x1, !P2 ;  /* 0x000000011d00780c */ /* 0x040fe400057a1670 */
[C---:B------:R-:W-:Y:S01]  /*2d60*/  ISETP.LT.OR P2, PT, R29.reuse, 0x2, !P2 ;  /* 0x000000021d00780c */ /* 0x040fe20005741670 */
[----:B------:R0:W-:Y:S01]  /*2d70*/  @!P1 STG.E.U8 desc[UR16][R18.64+0x1], R13 ;  /* 0x0000010d12009986 */ /* 0x0001e2000c101110 */
[C---:B------:R-:W-:Y:S02]  /*2d80*/  ISETP.LT.OR P1, PT, R29.reuse, 0x2, !P6 ;  /* 0x000000021d00780c */ /* 0x040fe40007721670 */
[C---:B------:R-:W-:Y:S02]  /*2d90*/  ISETP.LT.OR P6, PT, R29.reuse, 0x1, !P0 ;  /* 0x000000011d00780c */ /* 0x040fe400047c1670 */
[----:B------:R-:W-:-:S02]  /*2da0*/  ISETP.LT.OR P0, PT, R29, 0x2, !P0 ;  /* 0x000000021d00780c */ /* 0x000fc40004701670 */
[----:B------:R-:W-:Y:S02]  /*2db0*/  F2FP.SATFINITE.E4M3.F32.PACK_AB_MERGE_C R35, RZ, R35, RZ ;  /* 0x00000023ff23723e */ /* 0x000fe400048070ff */
[----:B------:R-:W-:Y:S02]  /*2dc0*/  F2FP.SATFINITE.E4M3.F32.PACK_AB_MERGE_C R33, RZ, R33, RZ ;  /* 0x00000021ff21723e */ /* 0x000fe400048070ff */
[----:B------:R-:W-:Y:S01]  /*2dd0*/  F2FP.SATFINITE.E4M3.F32.PACK_AB_MERGE_C R15, RZ, R22, RZ ;  /* 0x00000016ff0f723e */ /* 0x000fe200048070ff */
[----:B------:R1:W-:Y:S01]  /*2de0*/  @!P4 STG.E.U8 desc[UR16][R20.64], R35 ;  /* 0x000000231400c986 */ /* 0x0003e2000c101110 */
[----:B0-----:R-:W-:Y:S02]  /*2df0*/  F2FP.SATFINITE.E4M3.F32.PACK_AB_MERGE_C R13, RZ, R32, RZ ;  /* 0x00000020ff0d723e */ /* 0x001fe400048070ff */
[----:B------:R-:W-:Y:S02]  /*2e00*/  F2FP.SATFINITE.E4M3.F32.PACK_AB_MERGE_C R23, RZ, R23, RZ ;  /* 0x00000017ff17723e */ /* 0x000fe400048070ff */
[----:B------:R-:W-:Y:S01]  /*2e10*/  F2FP.SATFINITE.E4M3.F32.PACK_AB_MERGE_C R17, RZ, R10, RZ ;  /* 0x0000000aff11723e */ /* 0x000fe200048070ff */
[----:B------:R1:W-:Y:S04]  /*2e20*/  @!P1 STG.E.U8 desc[UR16][R20.64+0x1], R13 ;  /* 0x0000010d14009986 */ /* 0x0003e8000c101110 */
[----:B------:R1:W-:Y:S04]  /*2e30*/  @!P5 STG.E.U8 desc[UR16][R6.64], R33 ;  /* 0x000000210600d986 */ /* 0x0003e8000c101110 */
[----:B------:R1:W-:Y:S04]  /*2e40*/  @!P2 STG.E.U8 desc[UR16][R6.64+0x1], R15 ;  /* 0x0000010f0600a986 */ /* 0x0003e8000c101110 */
[----:B------:R1:W-:Y:S04]  /*2e50*/  @!P6 STG.E.U8 desc[UR16][R4.64], R23 ;  /* 0x000000170400e986 */ /* 0x0003e8000c101110 */
[----:B------:R1:W-:Y:S02]  /*2e60*/  @!P0 STG.E.U8 desc[UR16][R4.64+0x1], R17 ;  /* 0x0000011104008986 */ /* 0x0003e4000c101110 */
.L_x_50:
[----:B------:R-:W-:Y:S05]  /*2e70*/  BSYNC B0 ;  /* 0x0000000000007941 */ /* 0x000fea0003800000 */
.L_x_32:
[----:B------:R-:W-:Y:S01]  /*2e80*/  ULDC UR6, c[0x0][0xc] ;  /* 0x0000030000067ab9 */ /* 0x000fe20000000800 */
[----:B------:R-:W-:Y:S01]  /*2e90*/  ULDC UR7, c[0x0][0x10] ;  /* 0x0000040000077ab9 */ /* 0x000fe20000000800 */
[----:B01-3--:R-:W0:Y:S01]  /*2ea0*/  LDC R7, c[0x0][0x14] ;  /* 0x00000500ff077b82 */ /* 0x00be220000000800 */
[----:B------:R-:W-:Y:S01]  /*2eb0*/  UIMAD.WIDE.U32 UR6, UR6, UR7, URZ ;  /* 0x00000007060672a5 */ /* 0x000fe2000f8e003f */
[----:B------:R-:W-:Y:S02]  /*2ec0*/  IMAD.MOV.U32 R4, RZ, RZ, R0 ;  /* 0x000000ffff047224 */ /* 0x000fe400078e0000 */
[----:B------:R-:W-:Y:S02]  /*2ed0*/  IMAD.MOV.U32 R5, RZ, RZ, R9 ;  /* 0x000000ffff057224 */ /* 0x000fe400078e0009 */
[----:B--2---:R-:W-:Y:S02]  /*2ee0*/  IMAD.MOV.U32 R12, RZ, RZ, -0x1 ;  /* 0xffffffffff0c7424 */ /* 0x004fe400078e00ff */
[----:B------:R-:W-:-:S02]  /*2ef0*/  IMAD.MOV.U32 R15, RZ, RZ, -0x1 ;  /* 0xffffffffff0f7424 */ /* 0x000fc400078e00ff */
[----:B0-----:R-:W-:-:S04]  /*2f00*/  IMAD.WIDE.U32 R4, R7, UR6, R4 ;  /* 0x0000000607047c25 */ /* 0x001fc8000f8e0004 */
[----:B------:R-:W-:Y:S01]  /*2f10*/  IMAD R7, R7, UR7, RZ ;  /* 0x0000000707077c24 */ /* 0x000fe2000f8e02ff */
[----:B------:R-:W-:Y:S01]  /*2f20*/  ULDC.64 UR6, c[0x0][0x650] ;  /* 0x0001940000067ab9 */ /* 0x000fe20000000a00 */
[----:B------:R-:W-:Y:S01]  /*2f30*/  IMAD.MOV.U32 R0, RZ, RZ, R4 ;  /* 0x000000ffff007224 */ /* 0x000fe200078e0004 */
[----:B------:R-:W-:Y:S01]  /*2f40*/  ISETP.GE.U32.AND P0, PT, R4, UR6, PT ;  /* 0x0000000604007c0c */ /* 0x000fe2000bf06070 */
[----:B------:R-:W-:Y:S01]  /*2f50*/  IMAD.IADD R9, R5, 0x1, R7 ;  /* 0x0000000105097824 */ /* 0x000fe200078e0207 */
[----:B------:R-:W-:-:S04]  /*2f60*/  PRMT R5, RZ, 0x7610, R5 ;  /* 0x00007610ff057816 */ /* 0x000fc80000000005 */
[----:B------:R-:W-:-:S13]  /*2f70*/  ISETP.GE.U32.AND.EX P0, PT, R9, UR7, PT, P0 ;  /* 0x0000000709007c0c */ /* 0x000fda000bf06100 */
[----:B------:R-:W-:Y:S05]  /*2f80*/  @P0 BRA `(.L_x_51) ;  /* 0x0000000400680947 */ /* 0x000fea0003800000 */
[----:B------:R-:W0:Y:S01]  /*2f90*/  S2R R20, SR_CTAID.X ;  /* 0x0000000000147919 */ /* 0x000e220000002500 */
[----:B------:R-:W1:Y:S01]  /*2fa0*/  LDC.64 R14, c[0x0][0x628] ;  /* 0x00018a00ff0e7b82 */ /* 0x000e620000000a00 */
[----:B------:R-:W-:Y:S01]  /*2fb0*/  ULDC UR6, c[0x0][0x150] ;  /* 0x0000540000067ab9 */ /* 0x000fe20000000800 */
[----:B------:R-:W-:Y:S01]  /*2fc0*/  IMAD.MOV.U32 R12, RZ, RZ, R0 ;  /* 0x000000ffff0c7224 */ /* 0x000fe200078e0000 */
[----:B------:R-:W2:Y:S01]  /*2fd0*/  S2R R22, SR_CTAID.Y ;  /* 0x0000000000167919 */ /* 0x000ea20000002600 */
[----:B------:R-:W-:-:S04]  /*2fe0*/  IMAD.MOV.U32 R13, RZ, RZ, R9 ;  /* 0x000000ffff0d7224 */ /* 0x000fc800078e0009 */
[----:B------:R-:W3:Y:S08]  /*2ff0*/  LDC R23, c[0x0][0x144] ;  /* 0x00005100ff177b82 */ /* 0x000ef00000000800 */
[----:B------:R-:W4:Y:S08]  /*3000*/  LDC R10, c[0x0][0x630] ;  /* 0x00018c00ff0a7b82 */ /* 0x000f300000000800 */
[----:B------:R-:W2:Y:S01]  /*3010*/  LDC.64 R18, c[0x0][0x620] ;  /* 0x00018800ff127b82 */ /* 0x000ea20000000a00 */
[----:B-1----:R-:W-:-:S04]  /*3020*/  ISETP.NE.U32.AND P0, PT, R14, RZ, PT ;  /* 0x000000ff0e00720c */ /* 0x002fc80003f05070 */
[----:B------:R-:W-:Y:S02]  /*3030*/  ISETP.NE.AND.EX P0, PT, R15, RZ, PT, P0 ;  /* 0x000000ff0f00720c */ /* 0x000fe40003f05300 */
[----:B0-----:R-:W-:-:S05]  /*3040*/  I2FP.F32.U32 R4, R20 ;  /* 0x0000001400047245 */ /* 0x001fca0000201000 */
[----:B------:R-:W-:-:S04]  /*3050*/  FMUL R4, R4, UR6 ;  /* 0x0000000604047c20 */ /* 0x000fc80008400000 */
[----:B------:R0:W1:Y:S02]  /*3060*/  F2I.U32.TRUNC.NTZ R21, R4 ;  /* 0x0000000400157305 */ /* 0x000064000020f000 */
[----:B---34-:R-:W-:Y:S05]  /*3070*/  @!P0 BRA `(.L_x_52) ;  /* 0x0000000000288947 */ /* 0x018fea0003800000 */
[----:B------:R-:W3:Y:S02]  /*3080*/  LDC R5, c[0x0][0x634] ;  /* 0x00018d00ff057b82 */ /* 0x000ee40000000800 */
[----:B---3--:R-:W-:-:S05]  /*3090*/  IADD3 R13, P0, R0, R5, RZ ;  /* 0x00000005000d7210 */ /* 0x008fca0007f1e0ff */
[----:B------:R-:W-:-:S04]  /*30a0*/  IMAD.X R17, RZ, RZ, R9, P0 ;  /* 0x000000ffff117224 */ /* 0x000fc800000e0609 */
[----:B0-----:R-:W-:-:S04]  /*30b0*/  IMAD.WIDE.U32 R4, R17, R14, RZ ;  /* 0x0000000e11047225 */ /* 0x001fc800078e00ff */
[----:B-----5:R-:W-:-:S04]  /*30c0*/  IMAD.WIDE.U32 R6, P0, R13, R15, R4 ;  /* 0x0000000f0d067225 */ /* 0x020fc80007800004 */
[----:B------:R-:W-:-:S04]  /*30d0*/  IMAD.WIDE.U32 R4, R13, R14, RZ ;  /* 0x0000000e0d047225 */ /* 0x000fc800078e00ff */
[----:B------:R-:W-:Y:S01]  /*30e0*/  IMAD.X R13, RZ, RZ, RZ, P0 ;  /* 0x000000ffff0d7224 */ /* 0x000fe200000e06ff */
[----:B------:R-:W-:Y:S01]  /*30f0*/  IADD3 RZ, P0, R5, R6, RZ ;  /* 0x0000000605ff7210 */ /* 0x000fe20007f1e0ff */
[----:B------:R-:W-:-:S04]  /*3100*/  IMAD.MOV.U32 R12, RZ, RZ, R7 ;  /* 0x000000ffff0c7224 */ /* 0x000fc800078e0007 */
[----:B------:R-:W-:-:S08]  /*3110*/  IMAD.WIDE.U32.X R12, R17, R15, R12, P0 ;  /* 0x0000000f110c7225 */ /* 0x000fd000000e040c */
.L_x_52:
[-CC-:B------:R-:W-:Y:S01]  /*3120*/  SHF.R.U64 R16, R12, R10.reuse, R13.reuse ;  /* 0x0000000a0c107219 */ /* 0x180fe2000000120d */
[----:B------:R-:W3:Y:S01]  /*3130*/  LDC.64 R28, c[0x0][0x640] ;  /* 0x00019000ff1c7b82 */ /* 0x000ee20000000a00 */
[----:B0-----:R-:W-:Y:S01]  /*3140*/  SHF.R.U32.HI R4, RZ, R10, R13 ;  /* 0x0000000aff047219 */ /* 0x001fe2000001160d */
[----:B-1----:R-:W-:Y:S01]  /*3150*/  IMAD.MOV R21, RZ, RZ, -R21 ;  /* 0x000000ffff157224 */ /* 0x002fe200078e0a15 */
[----:B------:R-:W-:Y:S01]  /*3160*/  IADD3 R7, P0, RZ, -R16, RZ ;  /* 0x80000010ff077210 */ /* 0x000fe20007f1e0ff */
[----:B------:R-:W-:Y:S01]  /*3170*/  ULDC UR6, c[0x0][0x154] ;  /* 0x0000550000067ab9 */ /* 0x000fe20000000800 */
[----:B------:R-:W-:Y:S02]  /*3180*/  IMAD.MOV.U32 R13, RZ, RZ, 0x1 ;  /* 0x00000001ff0d7424 */ /* 0x000fe400078e00ff */
[----:B------:R-:W-:Y:S01]  /*3190*/  IMAD R21, R23, R21, R20 ;  /* 0x0000001517157224 */ /* 0x000fe200078e0214 */
[----:B------:R-:W0:Y:S01]  /*31a0*/  LDC R12, c[0x0][0x618] ;  /* 0x00018600ff0c7b82 */ /* 0x000e220000000800 */
[----:B------:R-:W-:-:S02]  /*31b0*/  IMAD.X R5, RZ, RZ, ~R4, P0 ;  /* 0x000000ffff057224 */ /* 0x000fc400000e0e04 */
[----:B------:R-:W-:Y:S02]  /*31c0*/  IMAD.MOV.U32 R4, RZ, RZ, R0 ;  /* 0x000000ffff047224 */ /* 0x000fe400078e0000 */
[-C--:B--2--5:R-:W-:Y:S02]  /*31d0*/  IMAD R6, R5, R18.reuse, RZ ;  /* 0x0000001205067224 */ /* 0x0a4fe400078e02ff */
[----:B------:R-:W-:Y:S01]  /*31e0*/  IMAD.MOV.U32 R5, RZ, RZ, R9 ;  /* 0x000000ffff057224 */ /* 0x000fe200078e0009 */
[----:B------:R-:W1:Y:S01]  /*31f0*/  LDC R24, c[0x0][0x608] ;  /* 0x00018200ff187b82 */ /* 0x000e620000000800 */
[----:B------:R-:W-:-:S04]  /*3200*/  IMAD.WIDE.U32 R4, R7, R18, R4 ;  /* 0x0000001207047225 */ /* 0x000fc800078e0004 */
[----:B------:R-:W-:-:S03]  /*3210*/  IMAD R7, R7, R19, R6 ;  /* 0x0000001307077224 */ /* 0x000fc600078e0206 */
[----:B------:R-:W2:Y:S01]  /*3220*/  LDC R26, c[0x0][0x658] ;  /* 0x00019600ff1a7b82 */ /* 0x000ea20000000800 */
[----:B------:R-:W-:Y:S01]  /*3230*/  I2FP.F32.U32 R6, R22 ;  /* 0x0000001600067245 */ /* 0x000fe20000201000 */
[----:B------:R-:W-:Y:S01]  /*3240*/  IMAD.IADD R5, R5, 0x1, R7 ;  /* 0x0000000105057824 */ /* 0x000fe200078e0207 */
[----:B---3--:R-:W-:Y:S01]  /*3250*/  ISETP.NE.U32.AND P0, PT, R28, RZ, PT ;  /* 0x000000ff1c00720c */ /* 0x008fe20003f05070 */
[----:B------:R-:W-:Y:S02]  /*3260*/  IMAD.MOV.U32 R7, RZ, RZ, -0x1 ;  /* 0xffffffffff077424 */ /* 0x000fe400078e00ff */
[----:B------:R-:W-:Y:S02]  /*3270*/  FMUL R6, R6, UR6 ;  /* 0x0000000606067c20 */ /* 0x000fe40008400000 */
[----:B------:R-:W3:Y:S01]  /*3280*/  LDC R19, c[0x0][0x148] ;  /* 0x00005200ff137b82 */ /* 0x000ee20000000800 */
[----:B0-----:R-:W-:Y:S01]  /*3290*/  SHF.R.U64 R14, R4, R12, R5 ;  /* 0x0000000c040e7219 */ /* 0x001fe20000001205 */
[----:B------:R0:W4:Y:S01]  /*32a0*/  F2I.U32.TRUNC.NTZ R17, R6 ;  /* 0x0000000600117305 */ /* 0x000122000020f000 */
[----:B------:R-:W-:-:S02]  /*32b0*/  ISETP.NE.AND.EX P0, PT, R29, RZ, PT, P0 ;  /* 0x000000ff1d00720c */ /* 0x000fc40003f05300 */
[----:B------:R-:W-:-:S03]  /*32c0*/  SHF.R.U32.HI R5, RZ, R12, R5 ;  /* 0x0000000cff057219 */ /* 0x000fc60000011605 */
[----:B------:R-:W0:Y:S01]  /*32d0*/  LDC R20, c[0x0][0x600] ;  /* 0x00018000ff147b82 */ /* 0x000e220000000800 */
[-CC-:B-1----:R-:W-:Y:S02]  /*32e0*/  SHF.R.U64 R10, R14, R24.reuse, R5.reuse ;  /* 0x000000180e0a7219 */ /* 0x182fe40000001205 */
[----:B------:R-:W-:-:S05]  /*32f0*/  SHF.R.U32.HI R5, RZ, R24, R5 ;  /* 0x00000018ff057219 */ /* 0x000fca0000011605 */
[----:B------:R-:W1:Y:S01]  /*3300*/  LDC R25, c[0x0][0x648] ;  /* 0x00019200ff197b82 */ /* 0x000e620000000800 */
[-CC-:B--2---:R-:W-:Y:S02]  /*3310*/  SHF.R.U64 R18, R10, R26.reuse, R5.reuse ;  /* 0x0000001a0a127219 */ /* 0x184fe40000001205 */
[-C--:B------:R-:W-:Y:S02]  /*3320*/  SHF.L.U32 R7, R7, R26.reuse, RZ ;  /* 0x0000001a07077219 */ /* 0x080fe400000006ff */
[-C--:B------:R-:W-:Y:S01]  /*3330*/  SHF.R.U32.HI R5, RZ, R26.reuse, R5 ;  /* 0x0000001aff057219 */ /* 0x080fe20000011605 */
[----:B------:R-:W-:Y:S01]  /*3340*/  IMAD.MOV.U32 R4, RZ, RZ, R18 ;  /* 0x000000ffff047224 */ /* 0x000fe200078e0012 */
[----:B------:R-:W-:Y:S01]  /*3350*/  SHF.L.U32 R24, R13, R26, RZ ;  /* 0x0000001a0d187219 */ /* 0x000fe200000006ff */
[----:B------:R-:W2:Y:S01]  /*3360*/  LDC R27, c[0x0][0x638] ;  /* 0x00018e00ff1b7b82 */ /* 0x000ea20000000800 */
[----:B------:R-:W-:-:S07]  /*3370*/  LOP3.LUT R23, RZ, R7, RZ, 0x33, !PT ;  /* 0x00000007ff177212 */ /* 0x000fce00078e33ff */
[----:B------:R-:W0:Y:S01]  /*3380*/  LDC R30, c[0x0][0x610] ;  /* 0x00018400ff1e7b82 */ /* 0x000e220000000800 */
[----:B----4-:R-:W-:Y:S05]  /*3390*/  @!P0 BRA `(.L_x_53) ;  /* 0x0000000000288947 */ /* 0x010fea0003800000 */
[----:B------:R-:W4:Y:S02]  /*33a0*/  LDC R13, c[0x0][0x64c] ;  /* 0x00019300ff0d7b82 */ /* 0x000f240000000800 */
[----:B----4-:R-:W-:-:S05]  /*33b0*/  IADD3 R13, P0, R18, R13, RZ ;  /* 0x0000000d120d7210 */ /* 0x010fca0007f1e0ff */
[----:B------:R-:W-:-:S04]  /*33c0*/  IMAD.X R15, RZ, RZ, R5, P0 ;  /* 0x000000ffff0f7224 */ /* 0x000fc800000e0605 */
[----:B------:R-:W-:-:S04]  /*33d0*/  IMAD.WIDE.U32 R4, R15, R28, RZ ;  /* 0x0000001c0f047225 */ /* 0x000fc800078e00ff */
[----:B0-----:R-:W-:-:S04]  /*33e0*/  IMAD.WIDE.U32 R6, P0, R13, R29, R4 ;  /* 0x0000001d0d067225 */ /* 0x001fc80007800004 */
[----:B------:R-:W-:-:S04]  /*33f0*/  IMAD.WIDE.U32 R4, R13, R28, RZ ;  /* 0x0000001c0d047225 */ /* 0x000fc800078e00ff */
[----:B------:R-:W-:Y:S01]  /*3400*/  IMAD.X R13, RZ, RZ, RZ, P0 ;  /* 0x000000ffff0d7224 */ /* 0x000fe200000e06ff */
[----:B------:R-:W-:Y:S01]  /*3410*/  IADD3 RZ, P0, R5, R6, RZ ;  /* 0x0000000605ff7210 */ /* 0x000fe20007f1e0ff */
[----:B------:R-:W-:-:S04]  /*3420*/  IMAD.MOV.U32 R12, RZ, RZ, R7 ;  /* 0x000000ffff0c7224 */ /* 0x000fc800078e0007 */
[----:B------:R-:W-:-:S08]  /*3430*/  IMAD.WIDE.U32.X R4, R15, R29, R12, P0 ;  /* 0x0000001d0f047225 */ /* 0x000fd000000e040c */
.L_x_53:
[----:B-1----:R-:W-:Y:S01]  /*3440*/  SHF.R.U64 R4, R4, R25, R5 ;  /* 0x0000001904047219 */ /* 0x002fe20000001205 */
[----:B0-----:R-:W-:Y:S01]  /*3450*/  VIADD R13, R20, 0xffffffff ;  /* 0xffffffff140d7836 */ /* 0x001fe20000000000 */
[----:B------:R-:W-:Y:S01]  /*3460*/  LOP3.LUT R7, R10, R23, RZ, 0xc0, !PT ;  /* 0x000000170a077212 */ /* 0x000fe200078ec0ff */
[----:B------:R-:W-:Y:S02]  /*3470*/  IMAD.MOV R17, RZ, RZ, -R17 ;  /* 0x000000ffff117224 */ /* 0x000fe400078e0a11 */
[----:B------:R-:W-:Y:S02]  /*3480*/  IMAD.MOV R5, RZ, RZ, -R4 ;  /* 0x000000ffff057224 */ /* 0x000fe400078e0a04 */
[----:B------:R-:W-:Y:S01]  /*3490*/  IMAD R24, R24, R4, R7 ;  /* 0x0000000418187224 */ /* 0x000fe200078e0207 */
[----:B------:R-:W-:Y:S01]  /*34a0*/  LOP3.LUT R7, R14, R13, RZ, 0xc0, !PT ;  /* 0x0000000d0e077212 */ /* 0x000fe200078ec0ff */
[----:B---3--:R-:W-:Y:S02]  /*34b0*/  @P3 IMAD R21, R19, R17, R22 ;  /* 0x0000001113153224 */ /* 0x008fe400078e0216 */
[----:B--2---:R-:W-:-:S02]  /*34c0*/  IMAD R4, R5, R27, R18 ;  /* 0x0000001b05047224 */ /* 0x004fc400078e0212 */
[----:B------:R-:W-:Y:S02]  /*34d0*/  IMAD R24, R24, R30, R21 ;  /* 0x0000001e18187224 */ /* 0x000fe400078e0215 */
[----:B------:R-:W-:Y:S02]  /*34e0*/  IMAD R7, R4, R20, R7 ;  /* 0x0000001404077224 */ /* 0x000fe400078e0207 */
[----:B------:R-:W-:Y:S02]  /*34f0*/  IMAD.MOV.U32 R5, RZ, RZ, 0x1 ;  /* 0x00000001ff057424 */ /* 0x000fe400078e00ff */
[----:B------:R-:W-:Y:S01]  /*3500*/  IMAD.MOV.U32 R15, RZ, RZ, R16 ;  /* 0x000000ffff0f7224 */ /* 0x000fe200078e0010 */
[----:B------:R-:W-:Y:S02]  /*3510*/  SEL R12, R7, R24, !P3 ;  /* 0x00000018070c7207 */ /* 0x000fe40005800000 */
[----:B------:R-:W-:-:S07]  /*3520*/  SEL R24, R24, R7, !P3 ;  /* 0x0000000718187207 */ /* 0x000fce0005800000 */
.L_x_51:
[----:B------:R-:W-:Y:S01]  /*3530*/  LOP3.LUT P0, RZ, R5, 0xff, RZ, 0xc0, !PT ;  /* 0x000000ff05ff7812 */ /* 0x000fe2000780c0ff */
[----:B------:R-:W-:-:S12]  /*3540*/  IMAD.MOV.U32 R17, RZ, RZ, R24 ;  /* 0x000000ffff117224 */ /* 0x000fd800078e0018 */
[----:B------:R-:W-:Y:S05]  /*3550*/  @P0 BRA `(.L_x_54) ;  /* 0xffffffdc00000947 */ /* 0x000fea000383ffff */
[----:B------:R-:W-:Y:S05]  /*3560*/  EXIT ;  /* 0x000000000000794d */ /* 0x000fea0003800000 */
.L_x_4:
[----:B0-----:R-:W-:Y:S01]  /*3570*/  ULDC.64 UR4, c[0x0][0x650] ;  /* 0x0001940000047ab9 */ /* 0x001fe20000000a00 */
        /* <DEDUP_REMOVED lines=25> */
.L_x_56:
[-CC-:B------:R-:W-:Y:S01]  /*3710*/  SHF.R.U64 R16, R14, R10.reuse, R15.reuse ;  /* 0x0000000a0e107219 */ /* 0x180fe2000000120f */
[----:B------:R-:W0:Y:S01]  /*3720*/  LDC.64 R24, c[0x0][0x640] ;  /* 0x00019000ff187b82 */ /* 0x000e220000000a00 */
[----:B------:R-:W-:Y:S01]  /*3730*/  SHF.R.U32.HI R5, RZ, R10, R15 ;  /* 0x0000000aff057219 */ /* 0x000fe2000001160f */
[----:B------:R-:W-:Y:S01]  /*3740*/  IMAD.MOV.U32 R6, RZ, RZ, R0 ;  /* 0x000000ffff067224 */ /* 0x000fe200078e0000 */
[----:B------:R-:W-:Y:S01]  /*3750*/  IADD3 R13, P0, RZ, -R16, RZ ;  /* 0x80000010ff0d7210 */ /* 0x000fe20007f1e0ff */
[----:B------:R-:W-:Y:S01]  /*3760*/  IMAD.MOV.U32 R7, RZ, RZ, R9 ;  /* 0x000000ffff077224 */ /* 0x000fe200078e0009 */
[----:B------:R-:W-:Y:S01]  /*3770*/  I2FP.F32.U32 R10, R4 ;  /* 0x00000004000a7245 */ /* 0x000fe20000201000 */
[----:B------:R-:W-:Y:S02]  /*3780*/  ULDC UR4, c[0x0][0x150] ;  /* 0x0000540000047ab9 */ /* 0x000fe40000000800 */
[----:B------:R-:W1:Y:S01]  /*3790*/  LDC R12, c[0x0][0x618] ;  /* 0x00018600ff0c7b82 */ /* 0x000e620000000800 */
[----:B------:R-:W-:-:S02]  /*37a0*/  IMAD.X R5, RZ, RZ, ~R5, P0 ;  /* 0x000000ffff057224 */ /* 0x000fc400000e0e05 */
[----:B------:R-:W-:Y:S01]  /*37b0*/  FMUL R14, R10, UR4 ;  /* 0x000000040a0e7c20 */ /* 0x000fe20008400000 */
[----:B------:R-:W-:Y:S01]  /*37c0*/  IMAD.WIDE.U32 R6, R13, R20, R6 ;  /* 0x000000140d067225 */ /* 0x000fe200078e0006 */
[----:B------:R-:W-:-:S03]  /*37d0*/  ULDC UR4, c[0x0][0x154] ;  /* 0x0000550000047ab9 */ /* 0x000fc60000000800 */
[----:B------:R-:W-:Y:S01]  /*37e0*/  IMAD R10, R5, R20, RZ ;  /* 0x00000014050a7224 */ /* 0x000fe200078e02ff */
[----:B------:R-:W2:Y:S01]  /*37f0*/  LDC R15, c[0x0][0x144] ;  /* 0x00005100ff0f7b82 */ /* 0x000ea20000000800 */
[----:B------:R-:W3:Y:S02]  /*3800*/  F2I.U32.TRUNC.NTZ R14, R14 ;  /* 0x0000000e000e7305 */ /* 0x000ee4000020f000 */
[----:B------:R-:W-:-:S04]  /*3810*/  IMAD R5, R13, R21, R10 ;  /* 0x000000150d057224 */ /* 0x000fc800078e020a */
[----:B------:R-:W-:Y:S01]  /*3820*/  IMAD.IADD R5, R7, 0x1, R5 ;  /* 0x0000000107057824 */ /* 0x000fe200078e0205 */
[----:B------:R-:W4:Y:S01]  /*3830*/  LDC R20, c[0x0][0x608] ;  /* 0x00018200ff147b82 */ /* 0x000f220000000800 */
[----:B------:R-:W-:Y:S02]  /*3840*/  I2FP.F32.U32 R7, R3 ;  /* 0x0000000300077245 */ /* 0x000fe40000201000 */
[----:B0-----:R-:W-:-:S03]  /*3850*/  ISETP.NE.U32.AND P0, PT, R24, RZ, PT ;  /* 0x000000ff1800720c */ /* 0x001fc60003f05070 */
[----:B------:R-:W-:Y:S01]  /*3860*/  FMUL R7, R7, UR4 ;  /* 0x0000000407077c20 */ /* 0x000fe20008400000 */
[----:B------:R-:W-:Y:S01]  /*3870*/  ISETP.NE.AND.EX P0, PT, R25, RZ, PT, P0 ;  /* 0x000000ff1900720c */ /* 0x000fe20003f05300 */
[----:B------:R-:W0:Y:S01]  /*3880*/  LDC R13, c[0x0][0x658] ;  /* 0x00019600ff0d7b82 */ /* 0x000e220000000800 */
[-CC-:B-1----:R-:W-:Y:S01]  /*3890*/  SHF.R.U64 R10, R6, R12.reuse, R5.reuse ;  /* 0x0000000c060a7219 */ /* 0x182fe20000001205 */
[----:B---3--:R-:W-:Y:S01]  /*38a0*/  IMAD.MOV R6, RZ, RZ, -R14 ;  /* 0x000000ffff067224 */ /* 0x008fe200078e0a0e */
[----:B------:R-:W-:Y:S01]  /*38b0*/  SHF.R.U32.HI R5, RZ, R12, R5 ;  /* 0x0000000cff057219 */ /* 0x000fe20000011605 */
[----:B------:R1:W3:Y:S01]  /*38c0*/  F2I.U32.TRUNC.NTZ R14, R7 ;  /* 0x00000007000e7305 */ /* 0x0002e2000020f000 */
[----:B------:R-:W-:-:S03]  /*38d0*/  IMAD.MOV.U32 R12, RZ, RZ, -0x1 ;  /* 0xffffffffff0c7424 */ /* 0x000fc600078e00ff */
[----:B------:R-:W1:Y:S01]  /*38e0*/  LDC R18, c[0x0][0x148] ;  /* 0x00005200ff127b82 */ /* 0x000e620000000800 */
[----:B--2---:R-:W-:Y:S02]  /*38f0*/  IMAD R23, R15, R6, R4 ;  /* 0x000000060f177224 */ /* 0x004fe400078e0204 */
[----:B------:R-:W-:-:S05]  /*3900*/  IMAD.MOV.U32 R6, RZ, RZ, 0x1 ;  /* 0x00000001ff067424 */ /* 0x000fca00078e00ff */
[----:B------:R-:W2:Y:S01]  /*3910*/  LDC R21, c[0x0][0x600] ;  /* 0x00018000ff157b82 */ /* 0x000ea20000000800 */
[-CC-:B----4-:R-:W-:Y:S02]  /*3920*/  SHF.R.U64 R17, R10, R20.reuse, R5.reuse ;  /* 0x000000140a117219 */ /* 0x190fe40000001205 */
[----:B------:R-:W-:-:S05]  /*3930*/  SHF.R.U32.HI R4, RZ, R20, R5 ;  /* 0x00000014ff047219 */ /* 0x000fca0000011605 */
[----:B------:R-:W4:Y:S01]  /*3940*/  LDC R22, c[0x0][0x648] ;  /* 0x00019200ff167b82 */ /* 0x000f220000000800 */
[-CC-:B0-----:R-:W-:Y:S02]  /*3950*/  SHF.R.U64 R19, R17, R13.reuse, R4.reuse ;  /* 0x0000000d11137219 */ /* 0x181fe40000001204 */
[-C--:B------:R-:W-:Y:S02]  /*3960*/  SHF.L.U32 R12, R12, R13.reuse, RZ ;  /* 0x0000000d0c0c7219 */ /* 0x080fe400000006ff */
[-C--:B------:R-:W-:Y:S01]  /*3970*/  SHF.R.U32.HI R5, RZ, R13.reuse, R4 ;  /* 0x0000000dff057219 */ /* 0x080fe20000011604 */
[----:B------:R-:W-:Y:S01]  /*3980*/  IMAD.MOV.U32 R4, RZ, RZ, R19 ;  /* 0x000000ffff047224 */ /* 0x000fe200078e0013 */
[----:B------:R-:W-:Y:S01]  /*3990*/  SHF.L.U32 R20, R6, R13, RZ ;  /* 0x0000000d06147219 */ /* 0x000fe200000006ff */
[----:B------:R-:W0:Y:S01]  /*39a0*/  LDC R26, c[0x0][0x638] ;  /* 0x00018e00ff1a7b82 */ /* 0x000e220000000800 */
[----:B------:R-:W-:-:S07]  /*39b0*/  LOP3.LUT R28, RZ, R12, RZ, 0x33, !PT ;  /* 0x0000000cff1c7212 */ /* 0x000fce00078e33ff */
[----:B------:R-:W0:Y:S01]  /*39c0*/  LDC R27, c[0x0][0x610] ;  /* 0x00018400ff1b7b82 */ /* 0x000e220000000800 */
[----:B-1-3--:R-:W-:Y:S05]  /*39d0*/  @!P0 BRA `(.L_x_57) ;  /* 0x0000000000288947 */ /* 0x00afea0003800000 */
[----:B------:R-:W1:Y:S02]  /*39e0*/  LDC R4, c[0x0][0x64c] ;  /* 0x00019300ff047b82 */ /* 0x000e640000000800 */
[----:B-1----:R-:W-:-:S05]  /*39f0*/  IADD3 R13, P0, R19, R4, RZ ;  /* 0x00000004130d7210 */ /* 0x002fca0007f1e0ff */
        /* <DEDUP_REMOVED lines=8> */
.L_x_57:
[----:B----4-:R-:W-:Y:S01]  /*3a80*/  SHF.R.U64 R5, R4, R22, R5 ;  /* 0x0000001604057219 */ /* 0x010fe20000001205 */
        /* <DEDUP_REMOVED lines=9> */
[----:B------:R-:W-:Y:S02]  /*3b20*/  IMAD R3, R3, R21, R10 ;  /* 0x0000001503037224 */ /* 0x000fe400078e020a */
[----:B------:R-:W-:Y:S02]  /*3b30*/  IMAD.MOV.U32 R7, RZ, RZ, 0x1 ;  /* 0x00000001ff077424 */ /* 0x000fe400078e00ff */
[----:B------:R-:W-:Y:S01]  /*3b40*/  IMAD.MOV.U32 R6, RZ, RZ, R16 ;  /* 0x000000ffff067224 */ /* 0x000fe200078e0010 */
[----:B------:R-:W-:Y:S02]  /*3b50*/  SEL R17, R3, R14, !P3 ;  /* 0x0000000e03117207 */ /* 0x000fe40005800000 */
[----:B------:R-:W-:-:S07]  /*3b60*/  SEL R14, R14, R3, !P3 ;  /* 0x000000030e0e7207 */ /* 0x000fce0005800000 */
.L_x_55:
[----:B------:R-:W-:-:S08]  /*3b70*/  NOP ;  /* 0x0000000000007918 */ /* 0x000fd00000000000 */
[----:B------:R-:W0:-:S00]  /*3b80*/  USETMAXREG.DEALLOC.CTAPOOL 0x28 ;  /* 0x00000028000079c8 */ /* 0x000e0000080e0500 */
[----:B0-----:R-:W-:-:S13]  /*3b90*/  ISETP.NE.AND P0, PT, R2, RZ, PT ;  /* 0x000000ff0200720c */ /* 0x001fda0003f05270 */
[----:B------:R-:W-:Y:S05]  /*3ba0*/  @P0 EXIT ;  /* 0x000000000000094d */ /* 0x000fea0003800000 */
[----:B------:R-:W-:Y:S01]  /*3bb0*/  LOP3.LUT P0, RZ, R7, 0xff, RZ, 0xc0, !PT ;  /* 0x000000ff07ff7812 */ /* 0x000fe2000780c0ff */
[----:B------:R-:W-:Y:S02]  /*3bc0*/  IMAD.MOV.U32 R10, RZ, RZ, 0x1 ;  /* 0x00000001ff0a7424 */ /* 0x000fe400078e00ff */
[----:B------:R-:W-:-:S10]  /*3bd0*/  IMAD.MOV.U32 R13, RZ, RZ, RZ ;  /* 0x000000ffff0d7224 */ /* 0x000fd400078e00ff */
[----:B------:R-:W-:Y:S05]  /*3be0*/  @!P0 BRA `(.L_x_58) ;  /* 0x0000000c00348947 */ /* 0x000fea0003800000 */
[----:B------:R-:W0:Y:S01]  /*3bf0*/  LDC R2, c[0x0][0x28c] ;  /* 0x0000a300ff027b82 */ /* 0x000e220000000800 */
[----:B------:R-:W-:Y:S01]  /*3c00*/  ULDC UR5, c[0x0][0x600] ;  /* 0x0001800000057ab9 */ /* 0x000fe20000000800 */
[----:B------:R-:W-:Y:S01]  /*3c10*/  ULDC UR4, c[0x0][0xc] ;  /* 0x0000030000047ab9 */ /* 0x000fe20000000800 */
[----:B------:R-:W-:Y:S01]  /*3c20*/  UIADD3 UR16, UR5, -0x1, URZ ;  /* 0xffffffff05107890 */ /* 0x000fe2000fffe03f */
[C---:B------:R-:W-:Y:S01]  /*3c30*/  LOP3.LUT P2, RZ, R11.reuse, 0x7f, RZ, 0xc0, !PT ;  /* 0x0000007f0bff7812 */ /* 0x040fe2000784c0ff */
[----:B------:R-:W-:Y:S01]  /*3c40*/  ULDC UR6, c[0x0][0x658] ;  /* 0x0001960000067ab9 */ /* 0x000fe20000000800 */
[----:B------:R-:W-:Y:S01]  /*3c50*/  ULDC UR5, c[0x0][0x10] ;  /* 0x0000040000057ab9 */ /* 0x000fe20000000800 */
[----:B------:R-:W-:Y:S01]  /*3c60*/  UMOV UR7, 0xffffffff ;  /* 0xffffffff00077882 */ /* 0x000fe20000000000 */
[----:B------:R-:W-:Y:S01]  /*3c70*/  UMOV UR8, 0x1 ;  /* 0x0000000100087882 */ /* 0x000fe20000000000 */
[----:B------:R-:W-:Y:S01]  /*3c80*/  UIMAD.WIDE.U32 UR4, UR4, UR5, URZ ;  /* 0x00000005040472a5 */ /* 0x000fe2000f8e003f */
[----:B------:R-:W-:Y:S01]  /*3c90*/  LOP3.LUT P0, RZ, R11, 0x1f, RZ, 0xc0, !PT ;  /* 0x0000001f0bff7812 */ /* 0x000fe2000780c0ff */
[----:B------:R-:W-:Y:S01]  /*3ca0*/  USHF.L.U32 UR7, UR7, UR6, URZ ;  /* 0x0000000607077299 */ /* 0x000fe2000800063f */
[----:B------:R-:W-:Y:S01]  /*3cb0*/  BSSY B0, `(.L_x_58) ;  /* 0x00000c0000007945 */ /* 0x000fe20003800000 */
[----:B------:R-:W-:Y:S01]  /*3cc0*/  USHF.L.U32 UR18, UR8, UR6, URZ ;  /* 0x0000000608127299 */ /* 0x000fe2000800063f */
[----:B------:R-:W-:Y:S01]  /*3cd0*/  IMAD.MOV.U32 R15, RZ, RZ, 0x1 ;  /* 0x00000001ff0f7424 */ /* 0x000fe200078e00ff */
[----:B------:R-:W-:Y:S01]  /*3ce0*/  LOP3.LUT R16, R8, 0x2, RZ, 0xfc, !PT ;  /* 0x0000000208107812 */ /* 0x000fe200078efcff */
[----:B------:R-:W-:Y:S01]  /*3cf0*/  ULDC UR6, c[0x0][0x14] ;  /* 0x0000050000067ab9 */ /* 0x000fe20000000800 */
[----:B------:R-:W-:Y:S01]  /*3d00*/  PLOP3.LUT P0, PT, P0, P2, PT, 0x8a, 0x0 ;  /* 0x000000000000781c */ /* 0x000fe20000705172 */
[----:B------:R-:W-:Y:S01]  /*3d10*/  UIMAD.WIDE.U32 UR20, UR4, UR6, URZ ;  /* 0x00000006041472a5 */ /* 0x000fe2000f8e003f */
[----:B------:R-:W-:Y:S01]  /*3d20*/  IMAD.MOV.U32 R10, RZ, RZ, 0x1 ;  /* 0x00000001ff0a7424 */ /* 0x000fe200078e00ff */
[----:B------:R-:W-:Y:S01]  /*3d30*/  UIMAD UR13, UR5, UR6, URZ ;  /* 0x00000006050d72a4 */ /* 0x000fe2000f8e023f */
[----:B------:R-:W-:Y:S01]  /*3d40*/  IMAD.MOV.U32 R13, RZ, RZ, RZ ;  /* 0x000000ffff0d7224 */ /* 0x000fe200078e00ff */
[----:B------:R-:W-:Y:S01]  /*3d50*/  ULOP3.LUT UR17, URZ, UR7, URZ, 0x33, !UPT ;  /* 0x000000073f117292 */ /* 0x000fe2000f8e333f */
[----:B0-----:R-:W-:Y:S01]  /*3d60*/  VIADD R2, R2, 0x3f ;  /* 0x0000003f02027836 */ /* 0x001fe20000000000 */
[----:B------:R-:W-:Y:S01]  /*3d70*/  UIADD3 UR13, UR21, UR13, URZ ;  /* 0x0000000d150d7290 */ /* 0x000fe2000fffe03f */
[----:B------:R-:W-:-:S03]  /*3d80*/  ULDC.64 UR22, c[0x0][0x198] ;  /* 0x0000660000167ab9 */ /* 0x000fc60000000a00 */
[----:B------:R-:W-:-:S04]  /*3d90*/  SHF.R.S32.HI R3, RZ, 0x1f, R2 ;  /* 0x0000001fff037819 */ /* 0x000fc80000011402 */
[----:B------:R-:W-:-:S04]  /*3da0*/  LEA.HI R3, R3, R2, RZ, 0x6 ;  /* 0x0000000203037211 */ /* 0x000fc800078f30ff */
[----:B------:R-:W-:-:S05]  /*3db0*/  SHF.R.S32.HI R12, RZ, 0x6, R3 ;  /* 0x00000006ff0c7819 */ /* 0x000fca0000011403 */
[----:B------:R-:W-:-:S07]  /*3dc0*/  VIADD R11, R12, 0x1 ;  /* 0x000000010c0b7836 */ /* 0x000fce0000000000 */
.L_x_70:
[----:B------:R-:W-:-:S03]  /*3dd0*/  UMOV UR4, 0xffffffff ;  /* 0xffffffff00047882 */ /* 0x000fc60000000000 */
[----:B------:R-:W-:Y:S05]  /*3de0*/  BRA.DIV UR4, `(.L_x_59) ;  /* 0x00000016049c7947 */ /* 0x000fea000b800000 */
[----:B------:R-:W-:-:S13]  /*3df0*/  ELECT P1, URZ, PT ;  /* 0x00000000003f782f */ /* 0x000fda0003820000 */
.L_x_95:
[----:B------:R-:W0:Y:S01]  /*3e00*/  LDC R2, c[0x0][0x28c] ;  /* 0x0000a300ff027b82 */ /* 0x000e220000000800 */
[----:B------:R-:W-:Y:S01]  /*3e10*/  BSSY B1, `(.L_x_60) ;  /* 0x0000037000017945 */ /* 0x000fe20003800000 */
[----:B0-----:R-:W-:-:S13]  /*3e20*/  ISETP.LT.OR P1, PT, R2, 0x1, !P1 ;  /* 0x000000010200780c */ /* 0x001fda0004f21670 */
[----:B------:R-:W-:Y:S05]  /*3e30*/  @P1 BRA `(.L_x_61) ;  /* 0x0000000000d01947 */ /* 0x000fea0003800000 */
[----:B------:R-:W-:Y:S02]  /*3e40*/  IMAD.SHL.U32 R17, R17, 0x8, RZ ;  /* 0x0000000811117824 */ /* 0x000fe400078e00ff */
[----:B------:R-:W-:Y:S02]  /*3e50*/  IMAD R18, R14, 0xc0, RZ ;  /* 0x000000c00e127824 */ /* 0x000fe400078e02ff */
[----:B------:R-:W-:Y:S02]  /*3e60*/  IMAD.MOV.U32 R20, RZ, RZ, RZ ;  /* 0x000000ffff147224 */ /* 0x000fe400078e00ff */
[----:B------:R-:W-:Y:S02]  /*3e70*/  IMAD.MOV.U32 R2, RZ, RZ, R11 ;  /* 0x000000ffff027224 */ /* 0x000fe400078e000b */
[----:B------:R-:W-:Y:S02]  /*3e80*/  IMAD.MOV.U32 R3, RZ, RZ, R10 ;  /* 0x000000ffff037224 */ /* 0x000fe400078e000a */
[----:B------:R-:W-:-:S07]  /*3e90*/  IMAD.MOV.U32 R4, RZ, RZ, R13 ;  /* 0x000000ffff047224 */ /* 0x000fce00078e000d */
.L_x_65:
[----:B------:R-:W0:Y:S01]  /*3ea0*/  S2R R14, SR_CgaCtaId ;  /* 0x00000000000e7919 */ /* 0x000e220000008800 */
[----:B------:R-:W-:Y:S01]  /*3eb0*/  MOV R5, 0x400 ;  /* 0x0000040000057802 */ /* 0x000fe20000000f00 */
[----:B------:R-:W1:Y:S03]  /*3ec0*/  @!P2 LDC R7, c[0x0][0x500] ;  /* 0x00014000ff07ab82 */ /* 0x000e660000000800 */
[----:B0-----:R-:W-:Y:S02]  /*3ed0*/  LEA R19, R14, R5, 0x18 ;  /* 0x000000050e137211 */ /* 0x001fe400078ec0ff */
[----:B------:R-:W-:-:S03]  /*3ee0*/  SHF.L.U32 R5, R3, 0x1f, RZ ;  /* 0x0000001f03057819 */ /* 0x000fc600000006ff */
[----:B------:R-:W-:-:S04]  /*3ef0*/  IMAD R14, R4, 0x8, R19 ;  /* 0x00000008040e7824 */ /* 0x000fc800078e0213 */
[----:B------:R-:W0:Y:S02]  /*3f00*/  SYNCS.PHASECHK.TRANS64.TRYWAIT P1, [R14+URZ+0x90], R5 ;  /* 0x000090050e0075a7 */ /* 0x000e24000802017f */
[----:B01----:R-:W-:Y:S05]  /*3f10*/  @!P1 BRA `(.L_x_62) ;  /* 0x0000001400709947 */ /* 0x003fea0003800000 */
.L_x_96:
[----:B0-----:R-:W-:Y:S01]  /*3f20*/  PRMT R5, R16, 0x9910, RZ ;  /* 0x0000991010057816 */ /* 0x001fe200000000ff */
[----:B------:R0:W-:Y:S03]  /*3f30*/  @!P2 SYNCS.ARRIVE.TRANS64 RZ, [R14+URZ], R7 ;  /* 0x000000070effa9a7 */ /* 0x0001e6000800003f */
[----:B------:R-:W-:-:S13]  /*3f40*/  ISETP.NE.AND P1, PT, R5, 0x2, PT ;  /* 0x000000020500780c */ /* 0x000fda0003f25270 */
[----:B0-----:R-:W-:Y:S05]  /*3f50*/  @P1 BRA `(.L_x_63) ;  /* 0x0000000000041947 */ /* 0x001fea0003800000 */
[----:B------:R-:W-:Y:S01]  /*3f60*/  BPT.TRAP 0x1 ;  /* 0x000000040000795c */ /* 0x000fe20000300000 */
.L_x_63:
[----:B------:R-:W-:Y:S05]  /*3f70*/  @P0 BRA `(.L_x_64) ;  /* 0x0000000000040947 */ /* 0x000fea0003800000 */
[----:B------:R-:W-:Y:S01]  /*3f80*/  BPT.TRAP 0x1 ;  /* 0x000000040000795c */ /* 0x000fe20000300000 */
.L_x_64:
[--C-:B------:R-:W-:Y:S01]  /*3f90*/  IMAD R5, R4, 0x3000, R19.reuse ;  /* 0x0000300004057824 */ /* 0x100fe200078e0213 */
[----:B------:R-:W-:Y:S01]  /*3fa0*/  R2UR UR9, R14 ;  /* 0x000000000e0972ca */ /* 0x000fe200000e0000 */
[----:B------:R-:W-:Y:S01]  /*3fb0*/  IMAD R19, R4, 0x200, R19 ;  /* 0x0000020004137824 */ /* 0x000fe200078e0213 */
[----:B------:R-:W-:Y:S01]  /*3fc0*/  UIADD3 UR4, UP0, UR22, 0xf0, URZ ;  /* 0x000000f016047890 */ /* 0x000fe2000ff1e03f */
[----:B------:R-:W-:Y:S01]  /*3fd0*/  VIADD R2, R2, 0xffffffff ;  /* 0xffffffff02027836 */ /* 0x000fe20000000000 */
[----:B------:R-:W-:Y:S01]  /*3fe0*/  R2UR UR5, R5 ;  /* 0x00000000050572ca */ /* 0x000fe200000e0000 */
[----:B------:R-:W-:Y:S01]  /*3ff0*/  UIADD3 UR24, UP1, UR22, 0x1f0, URZ ;  /* 0x000001f016187890 */ /* 0x000fe2000ff3e03f */
[----:B------:R-:W-:Y:S01]  /*4000*/  R2UR UR8, R19 ;  /* 0x00000000130872ca */ /* 0x000fe200000e0000 */
[----:B------:R-:W-:Y:S01]  /*4010*/  VIADD R4, R4, 0x1 ;  /* 0x0000000104047836 */ /* 0x000fe20000000000 */
[----:B------:R-:W-:Y:S01]  /*4020*/  R2UR UR11, R18 ;  /* 0x00000000120b72ca */ /* 0x000fe200000e0000 */
[----:B------:R-:W-:Y:S01]  /*4030*/  UIADD3.X UR25, URZ, UR23, URZ, UP1, !UPT ;  /* 0x000000173f197290 */ /* 0x000fe20008ffe43f */
[----:B------:R-:W-:Y:S01]  /*4040*/  R2UR UR10, R20 ;  /* 0x00000000140a72ca */ /* 0x000fe200000e0000 */
[----:B------:R-:W-:Y:S01]  /*4050*/  UMOV UR6, 0x0 ;  /* 0x0000000000067882 */ /* 0x000fe20000000000 */
[----:B------:R-:W-:Y:S01]  /*4060*/  R2UR UR12, R6 ;  /* 0x00000000060c72ca */ /* 0x000fe200000e0000 */
[----:B------:R-:W-:Y:S01]  /*4070*/  UMOV UR7, 0x10000000 ;  /* 0x1000000000077882 */ /* 0x000fe20000000000 */
[----:B------:R-:W-:Y:S01]  /*4080*/  R2UR UR19, R17 ;  /* 0x00000000111372ca */ /* 0x000fe200000e0000 */
[----:B------:R-:W-:Y:S01]  /*4090*/  VIADD R20, R20, 0x40 ;  /* 0x0000004014147836 */ /* 0x000fe20000000000 */
[----:B------:R-:W-:Y:S01]  /*40a0*/  ISETP.GT.AND P4, PT, R2, 0x1, PT ;  /* 0x000000010200780c */ /* 0x000fe20003f84270 */
[----:B------:R-:W-:Y:S01]  /*40b0*/  UIADD3 UR14, UR5, 0x200, URZ ;  /* 0x00000200050e7890 */ /* 0x000fe2000fffe03f */
[----:B------:R-:W-:Y:S01]  /*40c0*/  ISETP.NE.AND P1, PT, R4, 0x12, PT ;  /* 0x000000120400780c */ /* 0x000fe20003f25270 */
[----:B------:R-:W-:-:S02]  /*40d0*/  UIADD3.X UR5, URZ, UR23, URZ, UP0, !UPT ;  /* 0x000000173f057290 */ /* 0x000fc400087fe43f */
[----:B------:R-:W-:Y:S01]  /*40e0*/  UIADD3 UR15, UR8, 0x36200, URZ ;  /* 0x00036200080f7890 */ /* 0x000fe2000fffe03f */
[----:B------:R-:W-:Y:S02]  /*40f0*/  SEL R14, RZ, 0x1, P1 ;  /* 0x00000001ff0e7807 */ /* 0x000fe40000800000 */
[----:B------:R-:W-:Y:S01]  /*4100*/  UMOV UR8, UR14 ;  /* 0x0000000e00087c82 */ /* 0x000fe20008000000 */
[----:B------:R-:W-:Y:S02]  /*4110*/  SEL R4, R4, RZ, P1 ;  /* 0x000000ff04047207 */ /* 0x000fe40000800000 */
[----:B------:R-:W-:Y:S01]  /*4120*/  LOP3.LUT R3, R3, R14, RZ, 0x3c, !PT ;  /* 0x0000000e03037212 */ /* 0x000fe200078e3cff */
[----:B------:R0:W-:Y:S02]  /*4130*/  UTMALDG.3D [UR8], [UR4], desc[UR6] ;  /* 0x00000608040075b4 */ /* 0x0001e40008011000 */
[----:B0-----:R-:W-:Y:S01]  /*4140*/  UMOV UR8, UR15 ;  /* 0x0000000f00087c82 */ /* 0x001fe20008000000 */
[----:B------:R-:W-:-:S02]  /*4150*/  UMOV UR11, UR19 ;  /* 0x00000013000b7c82 */ /* 0x000fc40008000000 */
[----:B------:R0:W-:Y:S02]  /*4160*/  UTMALDG.3D [UR8], [UR24], desc[UR6] ;  /* 0x00000608180075b4 */ /* 0x0001e40008011000 */
[----:B0-----:R-:W-:Y:S05]  /*4170*/  @P4 BRA `(.L_x_65) ;  /* 0xfffffffc00484947 */ /* 0x001fea000383ffff */
.L_x_61:
[----:B------:R-:W-:Y:S05]  /*4180*/  BSYNC B1 ;  /* 0x0000000000017941 */ /* 0x000fea0003800000 */
.L_x_60:
[----:B------:R-:W-:Y:S01]  /*4190*/  LOP3.LUT P4, RZ, R15, 0xff, RZ, 0xc0, !PT ;  /* 0x000000ff0fff7812 */ /* 0x000fe2000788c0ff */
[----:B------:R-:W-:Y:S01]  /*41a0*/  IMAD.IADD R4, R12, 0x1, R13 ;  /* 0x000000010c047824 */ /* 0x000fe200078e020d */
[----:B------:R-:W-:Y:S01]  /*41b0*/  IADD3 R0, P5, R0, UR20, RZ ;  /* 0x0000001400007c10 */ /* 0x000fe2000ffbe0ff */
[----:B------:R-:W-:Y:S01]  /*41c0*/  ULDC.64 UR4, c[0x0][0x650] ;  /* 0x0001940000047ab9 */ /* 0x000fe20000000a00 */
[----:B------:R-:W-:Y:S01]  /*41d0*/  BSSY B1, `(.L_x_66) ;  /* 0x000006b000017945 */ /* 0x000fe20003800000 */
[----:B------:R-:W-:Y:S01]  /*41e0*/  IMAD.MOV.U32 R14, RZ, RZ, -0x1 ;  /* 0xffffffffff0e7424 */ /* 0x000fe200078e00ff */
[----:B------:R-:W-:Y:S01]  /*41f0*/  ISETP.GT.U32.AND P1, PT, R4, 0x11, PT ;  /* 0x000000110400780c */ /* 0x000fe20003f24070 */
[----:B------:R-:W-:Y:S01]  /*4200*/  IMAD.MOV.U32 R17, RZ, RZ, -0x1 ;  /* 0xffffffffff117424 */ /* 0x000fe200078e00ff */
[----:B------:R-:W-:Y:S01]  /*4210*/  IADD3.X R9, R9, UR13, RZ, P5, !PT ;  /* 0x0000000d09097c10 */ /* 0x000fe2000affe4ff */
[----:B------:R-:W-:Y:S01]  /*4220*/  IMAD.MOV.U32 R6, RZ, RZ, -0x1 ;  /* 0xffffffffff067424 */ /* 0x000fe200078e00ff */
[----:B------:R-:W-:-:S02]  /*4230*/  ISETP.LT.U32.AND P1, PT, R12, 0x12, P1 ;  /* 0x000000120c00780c */ /* 0x000fc40000f21070 */
[----:B------:R-:W-:Y:S01]  /*4240*/  PRMT R15, RZ, 0x7610, R15 ;  /* 0x00007610ff0f7816 */ /* 0x000fe2000000000f */
[----:B------:R-:W0:Y:S01]  /*4250*/  @P4 S2R R3, SR_CgaCtaId ;  /* 0x0000000000034919 */ /* 0x000e220000008800 */
[----:B------:R-:W-:-:S04]  /*4260*/  @P4 MOV R2, 0x400 ;  /* 0x0000040000024802 */ /* 0x000fc80000000f00 */
[----:B0-----:R-:W-:Y:S01]  /*4270*/  @P4 LEA R5, R3, R2, 0x18 ;  /* 0x0000000203054211 */ /* 0x001fe200078ec0ff */
[----:B------:R-:W-:-:S03]  /*4280*/  IMAD.WIDE.U32 R2, R4, 0x38e38e39, RZ ;  /* 0x38e38e3904027825 */ /* 0x000fc600078e00ff */
[----:B------:R0:W-:Y:S01]  /*4290*/  @P4 SYNCS.ARRIVE.TRANS64.A1T0 RZ, [R5+URZ+0x138], RZ ;  /* 0x000138ff05ff49a7 */ /* 0x0001e2000810003f */
[----:B------:R-:W-:Y:S02]  /*42a0*/  ISETP.GE.U32.AND P4, PT, R12, 0x12, PT ;  /* 0x000000120c00780c */ /* 0x000fe40003f86070 */
[----:B------:R-:W-:Y:S02]  /*42b0*/  PRMT R2, RZ, 0x7610, R2 ;  /* 0x00007610ff027816 */ /* 0x000fe40000000002 */
[----:B0-----:R-:W-:Y:S02]  /*42c0*/  SHF.R.U32.HI R5, RZ, 0x2, R3 ;  /* 0x00000002ff057819 */ /* 0x001fe40000011603 */
[----:B------:R-:W-:Y:S02]  /*42d0*/  SEL R3, RZ, 0x1, !P1 ;  /* 0x00000001ff037807 */ /* 0x000fe40004800000 */
[----:B------:R-:W-:Y:S01]  /*42e0*/  ISETP.GE.U32.AND P1, PT, R0, UR4, PT ;  /* 0x0000000400007c0c */ /* 0x000fe2000bf26070 */
[----:B------:R-:W-:Y:S01]  /*42f0*/  IMAD R13, R5, -0x12, R4 ;  /* 0xffffffee050d7824 */ /* 0x000fe200078e0204 */
[----:B------:R-:W-:-:S02]  /*4300*/  LOP3.LUT R10, R10, R3, RZ, 0x3c, !PT ;  /* 0x000000030a0a7212 */ /* 0x000fc400078e3cff */
[----:B------:R-:W-:Y:S02]  /*4310*/  ISETP.GE.U32.AND.EX P1, PT, R9, UR5, PT, P1 ;  /* 0x0000000509007c0c */ /* 0x000fe4000bf26110 */
[----:B------:R-:W-:-:S11]  /*4320*/  @P4 LOP3.LUT R10, R10, 0x1, R5, 0x78, !PT ;  /* 0x000000010a0a4812 */ /* 0x000fd600078e7805 */
[----:B------:R-:W-:Y:S05]  /*4330*/  @P1 BRA `(.L_x_67) ;  /* 0x0000000400501947 */ /* 0x000fea0003800000 */
[----:B------:R-:W-:Y:S01]  /*4340*/  ULDC.64 UR4, c[0x0][0x628] ;  /* 0x00018a0000047ab9 */ /* 0x000fe20000000a00 */
[----:B------:R-:W0:Y:S01]  /*4350*/  S2R R17, SR_CTAID.X ;  /* 0x0000000000117919 */ /* 0x000e220000002500 */
[----:B------:R-:W-:Y:S01]  /*4360*/  ISETP.NE.U32.AND P1, PT, RZ, UR4, PT ;  /* 0x00000004ff007c0c */ /* 0x000fe2000bf25070 */
[----:B------:R-:W-:Y:S01]  /*4370*/  ULDC UR7, c[0x0][0x630] ;  /* 0x00018c0000077ab9 */ /* 0x000fe20000000800 */
[----:B------:R-:W-:Y:S01]  /*4380*/  IMAD.MOV.U32 R2, RZ, RZ, R0 ;  /* 0x000000ffff027224 */ /* 0x000fe200078e0000 */
[----:B------:R-:W1:Y:S01]  /*4390*/  S2R R14, SR_CTAID.Y ;  /* 0x00000000000e7919 */ /* 0x000e620000002600 */
[----:B------:R-:W-:Y:S01]  /*43a0*/  ISETP.NE.AND.EX P1, PT, RZ, UR5, PT, P1 ;  /* 0x00000005ff007c0c */ /* 0x000fe2000bf25310 */
[----:B------:R-:W-:-:S12]  /*43b0*/  IMAD.MOV.U32 R3, RZ, RZ, R9 ;  /* 0x000000ffff037224 */ /* 0x000fd800078e0009 */
[----:B------:R-:W-:Y:S05]  /*43c0*/  @!P1 BRA `(.L_x_68) ;  /* 0x0000000000289947 */ /* 0x000fea0003800000 */
[----:B------:R-:W-:Y:S02]  /*43d0*/  ULDC UR6, c[0x0][0x634] ;  /* 0x00018d0000067ab9 */ /* 0x000fe40000000800 */
[----:B------:R-:W-:-:S05]  /*43e0*/  IADD3 R7, P1, R0, UR6, RZ ;  /* 0x0000000600077c10 */ /* 0x000fca000ff3e0ff */
[----:B------:R-:W-:-:S04]  /*43f0*/  IMAD.X R19, RZ, RZ, R9, P1 ;  /* 0x000000ffff137224 */ /* 0x000fc800008e0609 */
[----:B------:R-:W-:-:S04]  /*4400*/  IMAD.WIDE.U32 R4, R19, UR4, RZ ;  /* 0x0000000413047c25 */ /* 0x000fc8000f8e00ff */
[----:B------:R-:W-:-:S04]  /*4410*/  IMAD.WIDE.U32 R4, P1, R7, UR5, R4 ;  /* 0x0000000507047c25 */ /* 0x000fc8000f820004 */
[----:B------:R-:W-:-:S04]  /*4420*/  IMAD.WIDE.U32 R6, R7, UR4, RZ ;  /* 0x0000000407067c25 */ /* 0x000fc8000f8e00ff */
[----:B------:R-:W-:Y:S01]  /*4430*/  IMAD.X R3, RZ, RZ, RZ, P1 ;  /* 0x000000ffff037224 */ /* 0x000fe200008e06ff */
[----:B------:R-:W-:Y:S01]  /*4440*/  IADD3 RZ, P1, R7, R4, RZ ;  /* 0x0000000407ff7210 */ /* 0x000fe20007f3e0ff */
[----:B------:R-:W-:-:S04]  /*4450*/  IMAD.MOV.U32 R2, RZ, RZ, R5 ;  /* 0x000000ffff027224 */ /* 0x000fc800078e0005 */
[----:B------:R-:W-:-:S08]  /*4460*/  IMAD.WIDE.U32.X R2, R19, UR5, R2, P1 ;  /* 0x0000000513027c25 */ /* 0x000fd000088e0402 */
.L_x_68:
[--C-:B------:R-:W-:Y:S01]  /*4470*/  SHF.R.U64 R6, R2, UR7, R3.reuse ;  /* 0x0000000702067c19 */ /* 0x100fe20008001203 */
[----:B------:R-:W-:Y:S01]  /*4480*/  ULDC.64 UR4, c[0x0][0x620] ;  /* 0x0001880000047ab9 */ /* 0x000fe20000000a00 */
[----:B------:R-:W-:Y:S01]  /*4490*/  SHF.R.U32.HI R2, RZ, UR7, R3 ;  /* 0x00000007ff027c19 */ /* 0x000fe20008011603 */
[----:B------:R-:W-:Y:S01]  /*44a0*/  IMAD.MOV.U32 R3, RZ, RZ, R9 ;  /* 0x000000ffff037224 */ /* 0x000fe200078e0009 */
[----:B------:R-:W-:Y:S01]  /*44b0*/  IADD3 R5, P1, RZ, -R6, RZ ;  /* 0x80000006ff057210 */ /* 0x000fe20007f3e0ff */
[----:B------:R-:W2:Y:S01]  /*44c0*/  LDC R22, c[0x0][0x144] ;  /* 0x00005100ff167b82 */ /* 0x000ea20000000800 */
[----:B0-----:R-:W-:Y:S01]  /*44d0*/  I2FP.F32.U32 R7, R17 ;  /* 0x0000001100077245 */ /* 0x001fe20000201000 */
[----:B------:R-:W-:Y:S01]  /*44e0*/  ULDC.64 UR8, c[0x0][0x640] ;  /* 0x0001900000087ab9 */ /* 0x000fe20000000a00 */
[----:B------:R-:W-:Y:S01]  /*44f0*/  ULDC UR6, c[0x0][0x608] ;  /* 0x0001820000067ab9 */ /* 0x000fe20000000800 */
[----:B------:R-:W-:Y:S01]  /*4500*/  IMAD.X R2, RZ, RZ, ~R2, P1 ;  /* 0x000000ffff027224 */ /* 0x000fe200008e0e02 */
[----:B------:R-:W-:-:S03]  /*4510*/  ISETP.NE.U32.AND P1, PT, RZ, UR8, PT ;  /* 0x00000008ff007c0c */ /* 0x000fc6000bf25070 */
[----:B------:R-:W-:Y:S01]  /*4520*/  IMAD R4, R2, UR4, RZ ;  /* 0x0000000402047c24 */ /* 0x000fe2000f8e02ff */
[----:B------:R-:W0:Y:S01]  /*4530*/  LDC R19, c[0x0][0x148] ;  /* 0x00005200ff137b82 */ /* 0x000e220000000800 */
[----:B------:R-:W-:Y:S01]  /*4540*/  IMAD.MOV.U32 R2, RZ, RZ, R0 ;  /* 0x000000ffff027224 */ /* 0x000fe200078e0000 */
[----:B------:R-:W-:-:S03]  /*4550*/  ISETP.NE.AND.EX P1, PT, RZ, UR9, PT, P1 ;  /* 0x00000009ff007c0c */ /* 0x000fc6000bf25310 */
[----:B------:R-:W-:Y:S01]  /*4560*/  IMAD.WIDE.U32 R2, R5, UR4, R2 ;  /* 0x0000000405027c25 */ /* 0x000fe2000f8e0002 */
[----:B------:R-:W-:-:S03]  /*4570*/  ULDC UR4, c[0x0][0x150] ;  /* 0x0000540000047ab9 */ /* 0x000fc60000000800 */
[----:B------:R-:W-:Y:S02]  /*4580*/  IMAD R5, R5, UR5, R4 ;  /* 0x0000000505057c24 */ /* 0x000fe4000f8e0204 */
[----:B------:R-:W-:Y:S01]  /*4590*/  FMUL R4, R7, UR4 ;  /* 0x0000000407047c20 */ /* 0x000fe20008400000 */
[----:B------:R-:W-:Y:S01]  /*45a0*/  ULDC UR4, c[0x0][0x618] ;  /* 0x0001860000047ab9 */ /* 0x000fe20000000800 */
[----:B------:R-:W-:Y:S01]  /*45b0*/  ULDC UR5, c[0x0][0x154] ;  /* 0x0000550000057ab9 */ /* 0x000fe20000000800 */
[----:B------:R-:W-:-:S03]  /*45c0*/  IMAD.IADD R3, R3, 0x1, R5 ;  /* 0x0000000103037824 */ /* 0x000fc600078e0205 */
[----:B------:R-:W3:Y:S02]  /*45d0*/  F2I.U32.TRUNC.NTZ R4, R4 ;  /* 0x0000000400047305 */ /* 0x000ee4000020f000 */
[----:B------:R-:W-:Y:S02]  /*45e0*/  SHF.R.U64 R7, R2, UR4, R3 ;  /* 0x0000000402077c19 */ /* 0x000fe40008001203 */
[----:B-1----:R-:W-:-:S05]  /*45f0*/  I2FP.F32.U32 R2, R14 ;  /* 0x0000000e00027245 */ /* 0x002fca0000201000 */
[----:B------:R-:W-:Y:S01]  /*4600*/  FMUL R21, R2, UR5 ;  /* 0x0000000502157c20 */ /* 0x000fe20008400000 */
[----:B------:R-:W-:Y:S01]  /*4610*/  SHF.R.U32.HI R2, RZ, UR4, R3 ;  /* 0x00000004ff027c19 */ /* 0x000fe20008011603 */
[----:B------:R-:W-:-:S03]  /*4620*/  ULDC UR4, c[0x0][0x658] ;  /* 0x0001960000047ab9 */ /* 0x000fc60000000800 */
[--C-:B------:R-:W-:Y:S01]  /*4630*/  SHF.R.U64 R20, R7, UR6, R2.reuse ;  /* 0x0000000607147c19 */ /* 0x100fe20008001202 */
[----:B------:R-:W1:Y:S01]  /*4640*/  F2I.U32.TRUNC.NTZ R21, R21 ;  /* 0x0000001500157305 */ /* 0x000e62000020f000 */
[----:B------:R-:W-:Y:S01]  /*4650*/  SHF.R.U32.HI R3, RZ, UR6, R2 ;  /* 0x00000006ff037c19 */ /* 0x000fe20008011602 */
[----:B---3--:R-:W-:-:S03]  /*4660*/  IMAD.MOV R4, RZ, RZ, -R4 ;  /* 0x000000ffff047224 */ /* 0x008fc600078e0a04 */
[----:B------:R-:W-:Y:S01]  /*4670*/  SHF.R.U64 R18, R20, UR4, R3 ;  /* 0x0000000414127c19 */ /* 0x000fe20008001203 */
[----:B--2---:R-:W-:Y:S01]  /*4680*/  IMAD R17, R22, R4, R17 ;  /* 0x0000000416117224 */ /* 0x004fe200078e0211 */
[----:B------:R-:W-:-:S03]  /*4690*/  SHF.R.U32.HI R23, RZ, UR4, R3 ;  /* 0x00000004ff177c19 */ /* 0x000fc60008011603 */
[----:B------:R-:W-:Y:S02]  /*46a0*/  IMAD.MOV.U32 R2, RZ, RZ, R18 ;  /* 0x000000ffff027224 */ /* 0x000fe400078e0012 */
[----:B------:R-:W-:Y:S01]  /*46b0*/  IMAD.MOV.U32 R3, RZ, RZ, R23 ;  /* 0x000000ffff037224 */ /* 0x000fe200078e0017 */
[----:B------:R-:W-:Y:S06]  /*46c0*/  @!P1 BRA `(.L_x_69) ;  /* 0x0000000000289947 */ /* 0x000fec0003800000 */
[----:B------:R-:W-:Y:S02]  /*46d0*/  ULDC UR4, c[0x0][0x64c] ;  /* 0x0001930000047ab9 */ /* 0x000fe40000000800 */
[----:B------:R-:W-:-:S05]  /*46e0*/  IADD3 R3, P1, R18, UR4, RZ ;  /* 0x0000000412037c10 */ /* 0x000fca000ff3e0ff */
[----:B------:R-:W-:-:S04]  /*46f0*/  IMAD.X R23, RZ, RZ, R23, P1 ;  /* 0x000000ffff177224 */ /* 0x000fc800008e0617 */
[----:B------:R-:W-:-:S04]  /*4700*/  IMAD.WIDE.U32 R4, R23, UR8, RZ ;  /* 0x0000000817047c25 */ /* 0x000fc8000f8e00ff */
[----:B------:R-:W-:-:S04]  /*4710*/  IMAD.WIDE.U32 R4, P1, R3, UR9, R4 ;  /* 0x0000000903047c25 */ /* 0x000fc8000f820004 */
[----:B------:R-:W-:-:S04]  /*4720*/  IMAD.WIDE.U32 R2, R3, UR8, RZ ;  /* 0x0000000803027c25 */ /* 0x000fc8000f8e00ff */
[----:B------:R-:W-:Y:S01]  /*4730*/  IMAD.MOV.U32 R2, RZ, RZ, R5 ;  /* 0x000000ffff027224 */ /* 0x000fe200078e0005 */
[----:B------:R-:W-:Y:S01]  /*4740*/  IADD3 RZ, P4, R3, R4, RZ ;  /* 0x0000000403ff7210 */ /* 0x000fe20007f9e0ff */
[----:B------:R-:W-:-:S04]  /*4750*/  IMAD.X R3, RZ, RZ, RZ, P1 ;  /* 0x000000ffff037224 */ /* 0x000fc800008e06ff */
[----:B------:R-:W-:-:S08]  /*4760*/  IMAD.WIDE.U32.X R2, R23, UR9, R2, P4 ;  /* 0x0000000917027c25 */ /* 0x000fd0000a0e0402 */
.L_x_69:
[----:B------:R-:W-:Y:S01]  /*4770*/  ULDC UR4, c[0x0][0x648] ;  /* 0x0001920000047ab9 */ /* 0x000fe20000000800 */
[----:B-1----:R-:W-:Y:S01]  /*4780*/  IMAD.MOV R21, RZ, RZ, -R21 ;  /* 0x000000ffff157224 */ /* 0x002fe200078e0a15 */
[----:B------:R-:W-:Y:S01]  /*4790*/  SHF.R.U64 R3, R2, UR4, R3 ;  /* 0x0000000402037c19 */ /* 0x000fe20008001203 */
[----:B------:R-:W-:Y:S01]  /*47a0*/  ULDC UR4, c[0x0][0x638] ;  /* 0x00018e0000047ab9 */ /* 0x000fe20000000800 */
[----:B------:R-:W-:Y:S01]  /*47b0*/  LOP3.LUT R20, R20, UR17, RZ, 0xc0, !PT ;  /* 0x0000001114147c12 */ /* 0x000fe2000f8ec0ff */
[----:B0-----:R-:W-:Y:S01]  /*47c0*/  @P3 IMAD R17, R19, R21, R14 ;  /* 0x0000001513113224 */ /* 0x001fe200078e020e */
[----:B------:R-:W-:Y:S01]  /*47d0*/  ULDC UR5, c[0x0][0x610] ;  /* 0x0001840000057ab9 */ /* 0x000fe20000000800 */
[----:B------:R-:W-:Y:S02]  /*47e0*/  IMAD.MOV R5, RZ, RZ, -R3 ;  /* 0x000000ffff057224 */ /* 0x000fe400078e0a03 */
[----:B------:R-:W-:Y:S01]  /*47f0*/  IMAD R14, R3, UR18, R20 ;  /* 0x00000012030e7c24 */ /* 0x000fe2000f8e0214 */
[----:B------:R-:W-:Y:S01]  /*4800*/  LOP3.LUT R3, R7, UR16, RZ, 0xc0, !PT ;  /* 0x0000001007037c12 */ /* 0x000fe2000f8ec0ff */
[----:B------:R-:W-:Y:S01]  /*4810*/  IMAD R18, R5, UR4, R18 ;  /* 0x0000000405127c24 */ /* 0x000fe2000f8e0212 */
[----:B------:R-:W-:Y:S01]  /*4820*/  ULDC UR4, c[0x0][0x600] ;  /* 0x0001800000047ab9 */ /* 0x000fe20000000800 */
[----:B------:R-:W-:-:S02]  /*4830*/  IMAD R14, R14, UR5, R17 ;  /* 0x000000050e0e7c24 */ /* 0x000fc4000f8e0211 */
[----:B------:R-:W-:Y:S02]  /*4840*/  IMAD R3, R18, UR4, R3 ;  /* 0x0000000412037c24 */ /* 0x000fe4000f8e0203 */
[----:B------:R-:W-:-:S03]  /*4850*/  IMAD.MOV.U32 R2, RZ, RZ, 0x1 ;  /* 0x00000001ff027424 */ /* 0x000fc600078e00ff */
[----:B------:R-:W-:Y:S02]  /*4860*/  SEL R17, R3, R14, !P3 ;  /* 0x0000000e03117207 */ /* 0x000fe40005800000 */
[----:B------:R-:W-:-:S07]  /*4870*/  SEL R14, R14, R3, !P3 ;  /* 0x000000030e0e7207 */ /* 0x000fce0005800000 */
.L_x_67:
[----:B------:R-:W-:Y:S05]  /*4880*/  BSYNC B1 ;  /* 0x0000000000017941 */ /* 0x000fea0003800000 */
.L_x_66:
[----:B------:R-:W-:-:S13]  /*4890*/  LOP3.LUT P1, RZ, R2, 0xff, RZ, 0xc0, !PT ;  /* 0x000000ff02ff7812 */ /* 0x000fda000782c0ff */
[----:B------:R-:W-:Y:S05]  /*48a0*/  @P1 BRA `(.L_x_70) ;  /* 0xfffffff400481947 */ /* 0x000fea000383ffff */
[----:B------:R-:W-:Y:S05]  /*48b0*/  BSYNC B0 ;  /* 0x0000000000007941 */ /* 0x000fea0003800000 */
.L_x_58:
[----:B------:R-:W-:-:S03]  /*48c0*/  UMOV UR4, 0xffffffff ;  /* 0xffffffff00047882 */ /* 0x000fc60000000000 */
[----:B------:R-:W-:Y:S05]  /*48d0*/  BRA.DIV UR4, `(.L_x_71) ;  /* 0x0000000e04147947 */ /* 0x000fea000b800000 */
[----:B------:R-:W-:-:S13]  /*48e0*/  ELECT P0, URZ, PT ;  /* 0x00000000003f782f */ /* 0x000fda0003800000 */
.L_x_99:
[----:B------:R-:W-:Y:S04]  /*48f0*/  BSSY B0, `(.L_x_72) ;  /* 0x00000a9000007945 */ /* 0x000fe80003800000 */
[----:B------:R-:W-:Y:S05]  /*4900*/  @!P0 BRA `(.L_x_73) ;  /* 0x00000008009c8947 */ /* 0x000fea0003800000 */
[----:B------:R-:W-:-:S04]  /*4910*/  LOP3.LUT R8, R8, 0x2, RZ, 0xfc, !PT ;  /* 0x0000000208087812 */ /* 0x000fc800078efcff */
[----:B------:R-:W-:-:S13]  /*4920*/  ISETP.NE.AND P0, PT, R8, 0x3, PT ;  /* 0x000000030800780c */ /* 0x000fda0003f05270 */
[----:B------:R-:W-:Y:S05]  /*4930*/  @!P0 BRA `(.L_x_74) ;  /* 0x0000000000048947 */ /* 0x000fea0003800000 */
[----:B------:R-:W-:Y:S01]  /*4940*/  BPT.TRAP 0x1 ;  /* 0x000000040000795c */ /* 0x000fe20000300000 */
.L_x_74:
[----:B------:R-:W0:Y:S01]  /*4950*/  S2R R3, SR_CgaCtaId ;  /* 0x0000000000037919 */ /* 0x000e220000008800 */
[----:B------:R-:W-:Y:S02]  /*4960*/  MOV R0, 0x400 ;  /* 0x0000040000007802 */ /* 0x000fe40000000f00 */
[----:B------:R-:W-:Y:S02]  /*4970*/  SHF.L.U32 R2, R10, 0x1f, RZ ;  /* 0x0000001f0a027819 */ /* 0x000fe400000006ff */
[----:B0-----:R-:W-:-:S05]  /*4980*/  LEA R0, R3, R0, 0x18 ;  /* 0x0000000003007211 */ /* 0x001fca00078ec0ff */
[----:B------:R-:W-:-:S04]  /*4990*/  VIADD R0, R0, 0x90 ;  /* 0x0000009000007836 */ /* 0x000fc80000000000 */
[C---:B------:R-:W-:Y:S02]  /*49a0*/  IMAD R5, R13.reuse, 0x8, R0 ;  /* 0x000000080d057824 */ /* 0x040fe400078e0200 */
[----:B------:R-:W-:Y:S02]  /*49b0*/  VIADD R13, R13, 0x1 ;  /* 0x000000010d0d7836 */ /* 0x000fe40000000000 */
[----:B------:R-:W0:Y:S03]  /*49c0*/  SYNCS.PHASECHK.TRANS64.TRYWAIT P0, [R5+URZ], R2 ;  /* 0x00000002050075a7 */ /* 0x000e26000800017f */
[----:B------:R-:W-:-:S04]  /*49d0*/  ISETP.NE.AND P1, PT, R13, 0x12, PT ;  /* 0x000000120d00780c */ /* 0x000fc80003f25270 */
[----:B------:R-:W-:Y:S02]  /*49e0*/  SEL R3, RZ, 0x1, P1 ;  /* 0x00000001ff037807 */ /* 0x000fe40000800000 */
[----:B------:R-:W-:Y:S02]  /*49f0*/  SEL R13, R13, RZ, P1 ;  /* 0x000000ff0d0d7207 */ /* 0x000fe40000800000 */
[----:B------:R-:W-:-:S03]  /*4a00*/  LOP3.LUT R10, R10, R3, RZ, 0x3c, !PT ;  /* 0x000000030a0a7212 */ /* 0x000fc600078e3cff */
[----:B------:R-:W-:Y:S01]  /*4a10*/  IMAD R7, R13, 0x8, R0 ;  /* 0x000000080d077824 */ /* 0x000fe200078e0200 */
[----:B------:R-:W-:Y:S01]  /*4a20*/  SHF.L.U32 R4, R10, 0x1f, RZ ;  /* 0x0000001f0a047819 */ /* 0x000fe200000006ff */
[----:B0-----:R-:W-:Y:S06]  /*4a30*/  @!P0 BRA `(.L_x_75) ;  /* 0x0000000800e08947 */ /* 0x001fec0003800000 */
.L_x_100:
[----:B------:R-:W1:Y:S01]  /*4a40*/  SYNCS.PHASECHK.TRANS64.TRYWAIT P0, [R7+URZ], R4 ;  /* 0x00000004070075a7 */ /* 0x000e62000800017f */
[----:B0-----:R-:W-:-:S05]  /*4a50*/  VIADD R2, R13, 0x1 ;  /* 0x000000010d027836 */ /* 0x001fca0000000000 */
[----:B------:R-:W-:-:S04]  /*4a60*/  ISETP.NE.AND P1, PT, R2, 0x12, PT ;  /* 0x000000120200780c */ /* 0x000fc80003f25270 */
[----:B------:R-:W-:Y:S02]  /*4a70*/  SEL R3, RZ, 0x1, P1 ;  /* 0x00000001ff037807 */ /* 0x000fe40000800000 */
[----:B------:R-:W-:Y:S02]  /*4a80*/  SEL R9, R2, RZ, P1 ;  /* 0x000000ff02097207 */ /* 0x000fe40000800000 */
[----:B------:R-:W-:-:S03]  /*4a90*/  LOP3.LUT R10, R10, R3, RZ, 0x3c, !PT ;  /* 0x000000030a0a7212 */ /* 0x000fc600078e3cff */
[----:B------:R-:W-:Y:S01]  /*4aa0*/  IMAD R6, R9, 0x8, R0 ;  /* 0x0000000809067824 */ /* 0x000fe200078e0200 */
[----:B------:R-:W-:Y:S01]  /*4ab0*/  SHF.L.U32 R5, R10, 0x1f, RZ ;  /* 0x0000001f0a057819 */ /* 0x000fe200000006ff */
[----:B-1----:R-:W-:Y:S06]  /*4ac0*/  @!P0 BRA `(.L_x_76) ;  /* 0x0000000800d08947 */ /* 0x002fec0003800000 */
.L_x_101:
[----:B------:R-:W1:Y:S01]  /*4ad0*/  SYNCS.PHASECHK.TRANS64.TRYWAIT P0, [R6+URZ], R5 ;  /* 0x00000005060075a7 */ /* 0x000e62000800017f */
[----:B------:R-:W-:-:S05]  /*4ae0*/  VIADD R2, R9, 0x1 ;  /* 0x0000000109027836 */ /* 0x000fca0000000000 */
[----:B------:R-:W-:-:S04]  /*4af0*/  ISETP.NE.AND P1, PT, R2, 0x12, PT ;  /* 0x000000120200780c */ /* 0x000fc80003f25270 */
[----:B------:R-:W-:Y:S02]  /*4b00*/  SEL R3, RZ, 0x1, P1 ;  /* 0x00000001ff037807 */ /* 0x000fe40000800000 */
[----:B0-----:R-:W-:Y:S02]  /*4b10*/  SEL R7, R2, RZ, P1 ;  /* 0x000000ff02077207 */ /* 0x001fe40000800000 */
[----:B------:R-:W-:-:S03]  /*4b20*/  LOP3.LUT R10, R10, R3, RZ, 0x3c, !PT ;  /* 0x000000030a0a7212 */ /* 0x000fc600078e3cff */
[----:B------:R-:W-:Y:S01]  /*4b30*/  IMAD R9, R7, 0x8, R0 ;  /* 0x0000000807097824 */ /* 0x000fe200078e0200 */
[----:B------:R-:W-:Y:S01]  /*4b40*/  SHF.L.U32 R4, R10, 0x1f, RZ ;  /* 0x0000001f0a047819 */ /* 0x000fe200000006ff */
[----:B-1----:R-:W-:Y:S06]  /*4b50*/  @!P0 BRA `(.L_x_77) ;  /* 0x0000000800c08947 */ /* 0x002fec0003800000 */
.L_x_102:
[----:B------:R-:W1:Y:S01]  /*4b60*/  SYNCS.PHASECHK.TRANS64.TRYWAIT P0, [R9+URZ], R4 ;  /* 0x00000004090075a7 */ /* 0x000e62000800017f */
[----:B------:R-:W-:-:S05]  /*4b70*/  VIADD R2, R7, 0x1 ;  /* 0x0000000107027836 */ /* 0x000fca0000000000 */
[----:B------:R-:W-:-:S04]  /*4b80*/  ISETP.NE.AND P1, PT, R2, 0x12, PT ;  /* 0x000000120200780c */ /* 0x000fc80003f25270 */
[----:B------:R-:W-:Y:S02]  /*4b90*/  SEL R3, RZ, 0x1, P1 ;  /* 0x00000001ff037807 */ /* 0x000fe40000800000 */
[----:B------:R-:W-:Y:S02]  /*4ba0*/  SEL R7, R2, RZ, P1 ;  /* 0x000000ff02077207 */ /* 0x000fe40000800000 */
[----:B------:R-:W-:-:S03]  /*4bb0*/  LOP3.LUT R10, R10, R3, RZ, 0x3c, !PT ;  /* 0x000000030a0a7212 */ /* 0x000fc600078e3cff */
[----:B0-----:R-:W-:Y:S01]  /*4bc0*/  IMAD R6, R7, 0x8, R0 ;  /* 0x0000000807067824 */ /* 0x001fe200078e0200 */
[----:B------:R-:W-:Y:S01]  /*4bd0*/  SHF.L.U32 R5, R10, 0x1f, RZ ;  /* 0x0000001f0a057819 */ /* 0x000fe200000006ff */
[----:B-1----:R-:W-:Y:S06]  /*4be0*/  @!P0 BRA `(.L_x_78) ;  /* 0x0000000800b08947 */ /* 0x002fec0003800000 */
.L_x_103:
        /* <DEDUP_REMOVED lines=9> */
.L_x_104:
        /* <DEDUP_REMOVED lines=9> */
.L_x_105:
        /* <DEDUP_REMOVED lines=9> */
.L_x_106:
        /* <DEDUP_REMOVED lines=9> */
.L_x_107:
        /* <DEDUP_REMOVED lines=9> */
.L_x_108:
        /* <DEDUP_REMOVED lines=9> */
.L_x_109:
        /* <DEDUP_REMOVED lines=9> */
.L_x_110:
        /* <DEDUP_REMOVED lines=9> */
.L_x_111:
        /* <DEDUP_REMOVED lines=9> */
.L_x_112:
        /* <DEDUP_REMOVED lines=9> */
.L_x_113:
        /* <DEDUP_REMOVED lines=9> */
.L_x_114:
        /* <DEDUP_REMOVED lines=9> */
.L_x_115:
[----:B------:R-:W1:Y:S01]  /*52b0*/  SYNCS.PHASECHK.TRANS64.TRYWAIT P0, [R6+URZ], R5 ;  /* 0x00000005060075a7 */ /* 0x000e62000800017f */
[----:B------:R-:W-:-:S05]  /*52c0*/  VIADD R2, R7, 0x1 ;  /* 0x0000000107027836 */ /* 0x000fca0000000000 */
[----:B------:R-:W-:-:S04]  /*52d0*/  ISETP.NE.AND P1, PT, R2, 0x12, PT ;  /* 0x000000120200780c */ /* 0x000fc80003f25270 */
[----:B0-----:R-:W-:Y:S02]  /*52e0*/  SEL R4, RZ, 0x1, P1 ;  /* 0x00000001ff047807 */ /* 0x001fe40000800000 */
[----:B------:R-:W-:Y:S02]  /*52f0*/  SEL R3, R2, RZ, P1 ;  /* 0x000000ff02037207 */ /* 0x000fe40000800000 */
[----:B------:R-:W-:Y:S01]  /*5300*/  LOP3.LUT R4, R11, R4, RZ, 0x3c, !PT ;  /* 0x000000040b047212 */ /* 0x000fe200078e3cff */
[----:B-1----:R-:W-:Y:S06]  /*5310*/  @!P0 BRA `(.L_x_91) ;  /* 0x0000000400e88947 */ /* 0x002fec0003800000 */
.L_x_116:
[----:B------:R-:W-:Y:S01]  /*5320*/  IMAD R3, R3, 0x8, R0 ;  /* 0x0000000803037824 */ /* 0x000fe200078e0200 */
[----:B------:R-:W-:-:S07]  /*5330*/  SHF.L.U32 R0, R4, 0x1f, RZ ;  /* 0x0000001f04007819 */ /* 0x000fce00000006ff */
.L_x_92:
[----:B-1----:R1:W2:Y:S02]  /*5340*/  SYNCS.PHASECHK.TRANS64.TRYWAIT P0, [R3+URZ], R0 ;  /* 0x00000000030075a7 */ /* 0x0022a4000800017f */
[----:B--2---:R-:W-:Y:S05]  /*5350*/  @!P0 NANOSLEEP.SYNCS 0x989680 ;  /* 0x009896800000895d */ /* 0x004fea0003900000 */
[----:B------:R-:W2:Y:S02]  /*5360*/  @!P0 SYNCS.PHASECHK.TRANS64 P0, [R3+URZ], R0 ;  /* 0x00000000030085a7 */ /* 0x000ea4000800007f */
[----:B--2---:R-:W-:Y:S05]  /*5370*/  @!P0 BRA `(.L_x_92) ;  /* 0xfffffffc00f08947 */ /* 0x004fea000383ffff */
.L_x_73:
[----:B------:R-:W-:Y:S05]  /*5380*/  BSYNC B0 ;  /* 0x0000000000007941 */ /* 0x000fea0003800000 */
.L_x_72:
[----:B------:R-:W-:Y:S05]  /*5390*/  EXIT ;  /* 0x000000000000794d */ /* 0x000fea0003800000 */
.L_x_18:
[----:B-1----:R-:W-:-:S04]  /*53a0*/  IMAD.U32 R5, RZ, RZ, UR6 ;  /* 0x00000006ff057e24 */ /* 0x002fc8000f8e00ff */
[----:B------:R1:W4:Y:S03]  /*53b0*/  SYNCS.PHASECHK.TRANS64.TRYWAIT P0, [R5+URZ], R4 ;  /* 0x00000004050075a7 */ /* 0x000326000800017f */
[----:B----4-:R-:W-:Y:S05]  /*53c0*/  @!P0 NANOSLEEP.SYNCS 0x989680 ;  /* 0x009896800000895d */ /* 0x010fea0003900000 */
[----:B------:R-:W4:Y:S02]  /*53d0*/  @!P0 SYNCS.PHASECHK.TRANS64 P0, [R5+URZ], R4 ;  /* 0x00000004050085a7 */ /* 0x000f24000800007f */
[----:B----4-:R-:W-:Y:S05]  /*53e0*/  @!P0 BRA `(.L_x_18) ;  /* 0xfffffffc00ec8947 */ /* 0x010fea000383ffff */
[----:B------:R-:W-:Y:S05]  /*53f0*/  BRA `(.L_x_17) ;  /* 0xffffffc000047947 */ /* 0x000fea000383ffff */
.L_x_24:
[----:B-1----:R-:W-:-:S04]  /*5400*/  IMAD.U32 R6, RZ, RZ, UR12 ;  /* 0x0000000cff067e24 */ /* 0x002fc8000f8e00ff */
[----:B------:R1:W4:Y:S03]  /*5410*/  SYNCS.PHASECHK.TRANS64.TRYWAIT P0, [R6+URZ], R5 ;  /* 0x00000005060075a7 */ /* 0x000326000800017f */
[----:B----4-:R-:W-:Y:S05]  /*5420*/  @!P0 NANOSLEEP.SYNCS 0x989680 ;  /* 0x009896800000895d */ /* 0x010fea0003900000 */
[----:B------:R-:W4:Y:S02]  /*5430*/  @!P0 SYNCS.PHASECHK.TRANS64 P0, [R6+URZ], R5 ;  /* 0x00000005060085a7 */ /* 0x000f24000800007f */
[----:B----4-:R-:W-:Y:S05]  /*5440*/  @!P0 BRA `(.L_x_24) ;  /* 0xfffffffc00ec8947 */ /* 0x010fea000383ffff */
[----:B------:R-:W-:Y:S05]  /*5450*/  BRA `(.L_x_23) ;  /* 0xffffffc400207947 */ /* 0x000fea000383ffff */
.L_x_59:
[----:B------:R-:W-:Y:S01]  /*5460*/  BSSY B1, `(.L_x_93) ;  /* 0x0000006000017945 */ /* 0x000fe20003800000 */
[----:B------:R-:W-:-:S07]  /*5470*/  IMAD.MOV.U32 R2, RZ, RZ, -0x1 ;  /* 0xffffffffff027424 */ /* 0x000fce00078e00ff */
[----:B------:R-:W-:Y:S05]  /*5480*/  WARPSYNC.COLLECTIVE R2, `(.L_x_94) ;  /* 0x00000000020c7348 */ /* 0x000fea0003c00000 */
[----:B------:R-:W-:Y:S02]  /*5490*/  ELECT P1, UR62, PT ;  /* 0x00000000003e782f */ /* 0x000fe40003820000 */
[----:B------:R-:W-:Y:S01]  /*54a0*/  MOV R2, UR62 ;  /* 0x0000003e00027c02 */ /* 0x000fe20008000f00 */
[----:B------:R-:W-:Y:S10]  /*54b0*/  ENDCOLLECTIVE ;  /* 0x000000000000791b */ /* 0x000ff40003800000 */
.L_x_94:
[----:B------:R-:W-:Y:S05]  /*54c0*/  BSYNC B1 ;  /* 0x0000000000017941 */ /* 0x000fea0003800000 */
.L_x_93:
[----:B------:R-:W-:Y:S05]  /*54d0*/  BRA `(.L_x_95) ;  /* 0xffffffe800487947 */ /* 0x000fea000383ffff */
.L_x_62:
[----:B0-----:R0:W1:Y:S02]  /*54e0*/  SYNCS.PHASECHK.TRANS64.TRYWAIT P1, [R14+URZ+0x90], R5 ;  /* 0x000090050e0075a7 */ /* 0x001064000802017f */
[----:B-1----:R-:W-:Y:S05]  /*54f0*/  @!P1 NANOSLEEP.SYNCS 0x989680 ;  /* 0x009896800000995d */ /* 0x002fea0003900000 */
[----:B------:R-:W1:Y:S02]  /*5500*/  @!P1 SYNCS.PHASECHK.TRANS64 P1, [R14+URZ+0x90], R5 ;  /* 0x000090050e0095a7 */ /* 0x000e64000802007f */
[----:B-1----:R-:W-:Y:S05]  /*5510*/  @!P1 BRA `(.L_x_62) ;  /* 0xfffffffc00f09947 */ /* 0x002fea000383ffff */
[----:B------:R-:W-:Y:S05]  /*5520*/  BRA `(.L_x_96) ;  /* 0xffffffe8007c7947 */ /* 0x000fea000383ffff */
.L_x_71:
[----:B------:R-:W-:Y:S01]  /*5530*/  BSSY B0, `(.L_x_97) ;  /* 0x0000006000007945 */ /* 0x000fe20003800000 */
[----:B------:R-:W-:-:S07]  /*5540*/  IMAD.MOV.U32 R2, RZ, RZ, -0x1 ;  /* 0xffffffffff027424 */ /* 0x000fce00078e00ff */
[----:B------:R-:W-:Y:S05]  /*5550*/  WARPSYNC.COLLECTIVE R2, `(.L_x_98) ;  /* 0x00000000020c7348 */ /* 0x000fea0003c00000 */
[----:B------:R-:W-:Y:S02]  /*5560*/  ELECT P1, UR62, PT ;  /* 0x00000000003e782f */ /* 0x000fe40003820000 */
[----:B------:R-:W-:Y:S01]  /*5570*/  MOV R2, UR62 ;  /* 0x0000003e00027c02 */ /* 0x000fe20008000f00 */
[----:B------:R-:W-:Y:S10]  /*5580*/  ENDCOLLECTIVE ;  /* 0x000000000000791b */ /* 0x000ff40003800000 */
.L_x_98:
[----:B------:R-:W-:Y:S05]  /*5590*/  BSYNC B0 ;  /* 0x0000000000007941 */ /* 0x000fea0003800000 */
.L_x_97:
[----:B------:R-:W-:Y:S01]  /*55a0*/  PLOP3.LUT P0, PT, P1, PT, PT, 0x80, 0x0 ;  /* 0x000000000000781c */ /* 0x000fe20000f0f070 */
[----:B------:R-:W-:-:S12]  /*55b0*/  BRA `(.L_x_99) ;  /* 0xfffffff000cc7947 */ /* 0x000fd8000383ffff */
.L_x_75:
[----:B0-----:R0:W1:Y:S02]  /*55c0*/  SYNCS.PHASECHK.TRANS64.TRYWAIT P0, [R5+URZ], R2 ;  /* 0x00000002050075a7 */ /* 0x001064000800017f */
[----:B-1----:R-:W-:Y:S05]  /*55d0*/  @!P0 NANOSLEEP.SYNCS 0x989680 ;  /* 0x009896800000895d */ /* 0x002fea0003900000 */
[----:B------:R-:W1:Y:S02]  /*55e0*/  @!P0 SYNCS.PHASECHK.TRANS64 P0, [R5+URZ], R2 ;  /* 0x00000002050085a7 */ /* 0x000e64000800007f */
[----:B-1----:R-:W-:Y:S05]  /*55f0*/  @!P0 BRA `(.L_x_75) ;  /* 0xfffffffc00f08947 */ /* 0x002fea000383ffff */
[----:B------:R-:W-:Y:S05]  /*5600*/  BRA `(.L_x_100) ;  /* 0xfffffff4000c7947 */ /* 0x000fea000383ffff */
.L_x_76:
[----:B0-----:R0:W1:Y:S02]  /*5610*/  SYNCS.PHASECHK.TRANS64.TRYWAIT P0, [R7+URZ], R4 ;  /* 0x00000004070075a7 */ /* 0x001064000800017f */
[----:B-1----:R-:W-:Y:S05]  /*5620*/  @!P0 NANOSLEEP.SYNCS 0x989680 ;  /* 0x009896800000895d */ /* 0x002fea0003900000 */
[----:B------:R-:W1:Y:S02]  /*5630*/  @!P0 SYNCS.PHASECHK.TRANS64 P0, [R7+URZ], R4 ;  /* 0x00000004070085a7 */ /* 0x000e64000800007f */
[----:B-1----:R-:W-:Y:S05]  /*5640*/  @!P0 BRA `(.L_x_76) ;  /* 0xfffffffc00f08947 */ /* 0x002fea000383ffff */
[----:B------:R-:W-:Y:S05]  /*5650*/  BRA `(.L_x_101) ;  /* 0xfffffff4001c7947 */ /* 0x000fea000383ffff */
.L_x_77:
[----:B0-----:R0:W1:Y:S02]  /*5660*/  SYNCS.PHASECHK.TRANS64.TRYWAIT P0, [R6+URZ], R5 ;  /* 0x00000005060075a7 */ /* 0x001064000800017f */
[----:B-1----:R-:W-:Y:S05]  /*5670*/  @!P0 NANOSLEEP.SYNCS 0x989680 ;  /* 0x009896800000895d */ /* 0x002fea0003900000 */
[----:B------:R-:W1:Y:S02]  /*5680*/  @!P0 SYNCS.PHASECHK.TRANS64 P0, [R6+URZ], R5 ;  /* 0x00000005060085a7 */ /* 0x000e64000800007f */
[----:B-1----:R-:W-:Y:S05]  /*5690*/  @!P0 BRA `(.L_x_77) ;  /* 0xfffffffc00f08947 */ /* 0x002fea000383ffff */
[----:B------:R-:W-:Y:S05]  /*56a0*/  BRA `(.L_x_102) ;  /* 0xfffffff4002c7947 */ /* 0x000fea000383ffff */
.L_x_78:
[----:B0-----:R0:W1:Y:S02]  /*56b0*/  SYNCS.PHASECHK.TRANS64.TRYWAIT P0, [R9+URZ], R4 ;  /* 0x00000004090075a7 */ /* 0x001064000800017f */
[----:B-1----:R-:W-:Y:S05]  /*56c0*/  @!P0 NANOSLEEP.SYNCS 0x989680 ;  /* 0x009896800000895d */ /* 0x002fea0003900000 */
[----:B------:R-:W1:Y:S02]  /*56d0*/  @!P0 SYNCS.PHASECHK.TRANS64 P0, [R9+URZ], R4 ;  /* 0x00000004090085a7 */ /* 0x000e64000800007f */
[----:B-1----:R-:W-:Y:S05]  /*56e0*/  @!P0 BRA `(.L_x_78) ;  /* 0xfffffffc00f08947 */ /* 0x002fea000383ffff */
[----:B------:R-:W-:Y:S05]  /*56f0*/  BRA `(.L_x_103) ;  /* 0xfffffff4003c7947 */ /* 0x000fea000383ffff */
.L_x_79:
[----:B0-----:R0:W1:Y:S02]  /*5700*/  SYNCS.PHASECHK.TRANS64.TRYWAIT P0, [R6+URZ], R5 ;  /* 0x00000005060075a7 */ /* 0x001064000800017f */
[----:B-1----:R-:W-:Y:S05]  /*5710*/  @!P0 NANOSLEEP.SYNCS 0x989680 ;  /* 0x009896800000895d */ /* 0x002fea0003900000 */
[----:B------:R-:W1:Y:S02]  /*5720*/  @!P0 SYNCS.PHASECHK.TRANS64 P0, [R6+URZ], R5 ;  /* 0x00000005060085a7 */ /* 0x000e64000800007f */
[----:B-1----:R-:W-:Y:S05]  /*5730*/  @!P0 BRA `(.L_x_79) ;  /* 0xfffffffc00f08947 */ /* 0x002fea000383ffff */
[----:B------:R-:W-:Y:S05]  /*5740*/  BRA `(.L_x_104) ;  /* 0xfffffff4004c7947 */ /* 0x000fea000383ffff */
.L_x_80:
[----:B0-----:R0:W1:Y:S02]  /*5750*/  SYNCS.PHASECHK.TRANS64.TRYWAIT P0, [R9+URZ], R4 ;  /* 0x00000004090075a7 */ /* 0x001064000800017f */
[----:B-1----:R-:W-:Y:S05]  /*5760*/  @!P0 NANOSLEEP.SYNCS 0x989680 ;  /* 0x009896800000895d */ /* 0x002fea0003900000 */
[----:B------:R-:W1:Y:S02]  /*5770*/  @!P0 SYNCS.PHASECHK.TRANS64 P0, [R9+URZ], R4 ;  /* 0x00000004090085a7 */ /* 0x000e64000800007f */
[----:B-1----:R-:W-:Y:S05]  /*5780*/  @!P0 BRA `(.L_x_80) ;  /* 0xfffffffc00f08947 */ /* 0x002fea000383ffff */
[----:B------:R-:W-:Y:S05]  /*5790*/  BRA `(.L_x_105) ;  /* 0xfffffff4005c7947 */ /* 0x000fea000383ffff */
.L_x_81:
[----:B0-----:R0:W1:Y:S02]  /*57a0*/  SYNCS.PHASECHK.TRANS64.TRYWAIT P0, [R6+URZ], R5 ;  /* 0x00000005060075a7 */ /* 0x001064000800017f */
[----:B-1----:R-:W-:Y:S05]  /*57b0*/  @!P0 NANOSLEEP.SYNCS 0x989680 ;  /* 0x009896800000895d */ /* 0x002fea0003900000 */
[----:B------:R-:W1:Y:S02]  /*57c0*/  @!P0 SYNCS.PHASECHK.TRANS64 P0, [R6+URZ], R5 ;  /* 0x00000005060085a7 */ /* 0x000e64000800007f */
[----:B-1----:R-:W-:Y:S05]  /*57d0*/  @!P0 BRA `(.L_x_81) ;  /* 0xfffffffc00f08947 */ /* 0x002fea000383ffff */
[----:B------:R-:W-:Y:S05]  /*57e0*/  BRA `(.L_x_106) ;  /* 0xfffffff4006c7947 */ /* 0x000fea000383ffff */
.L_x_82:
[----:B0-----:R0:W1:Y:S02]  /*57f0*/  SYNCS.PHASECHK.TRANS64.TRYWAIT P0, [R9+URZ], R4 ;  /* 0x00000004090075a7 */ /* 0x001064000800017f */
[----:B-1----:R-:W-:Y:S05]  /*5800*/  @!P0 NANOSLEEP.SYNCS 0x989680 ;  /* 0x009896800000895d */ /* 0x002fea0003900000 */
[----:B------:R-:W1:Y:S02]  /*5810*/  @!P0 SYNCS.PHASECHK.TRANS64 P0, [R9+URZ], R4 ;  /* 0x00000004090085a7 */ /* 0x000e64000800007f */
[----:B-1----:R-:W-:Y:S05]  /*5820*/  @!P0 BRA `(.L_x_82) ;  /* 0xfffffffc00f08947 */ /* 0x002fea000383ffff */
[----:B------:R-:W-:Y:S05]  /*5830*/  BRA `(.L_x_107) ;  /* 0xfffffff4007c7947 */ /* 0x000fea000383ffff */
.L_x_83:
[----:B0-----:R0:W1:Y:S02]  /*5840*/  SYNCS.PHASECHK.TRANS64.TRYWAIT P0, [R6+URZ], R5 ;  /* 0x00000005060075a7 */ /* 0x001064000800017f */
[----:B-1----:R-:W-:Y:S05]  /*5850*/  @!P0 NANOSLEEP.SYNCS 0x989680 ;  /* 0x009896800000895d */ /* 0x002fea0003900000 */
[----:B------:R-:W1:Y:S02]  /*5860*/  @!P0 SYNCS.PHASECHK.TRANS64 P0, [R6+URZ], R5 ;  /* 0x00000005060085a7 */ /* 0x000e64000800007f */
[----:B-1----:R-:W-:Y:S05]  /*5870*/  @!P0 BRA `(.L_x_83) ;  /* 0xfffffffc00f08947 */ /* 0x002fea000383ffff */
[----:B------:R-:W-:Y:S05]  /*5880*/  BRA `(.L_x_108) ;  /* 0xfffffff4008c7947 */ /* 0x000fea000383ffff */
.L_x_84:
[----:B0-----:R0:W1:Y:S02]  /*5890*/  SYNCS.PHASECHK.TRANS64.TRYWAIT P0, [R9+URZ], R4 ;  /* 0x00000004090075a7 */ /* 0x001064000800017f */
[----:B-1----:R-:W-:Y:S05]  /*58a0*/  @!P0 NANOSLEEP.SYNCS 0x989680 ;  /* 0x009896800000895d */ /* 0x002fea0003900000 */
[----:B------:R-:W1:Y:S02]  /*58b0*/  @!P0 SYNCS.PHASECHK.TRANS64 P0, [R9+URZ], R4 ;  /* 0x00000004090085a7 */ /* 0x000e64000800007f */
[----:B-1----:R-:W-:Y:S05]  /*58c0*/  @!P0 BRA `(.L_x_84) ;  /* 0xfffffffc00f08947 */ /* 0x002fea000383ffff */
[----:B------:R-:W-:Y:S05]  /*58d0*/  BRA `(.L_x_109) ;  /* 0xfffffff4009c7947 */ /* 0x000fea000383ffff */
.L_x_85:
[----:B0-----:R0:W1:Y:S02]  /*58e0*/  SYNCS.PHASECHK.TRANS64.TRYWAIT P0, [R6+URZ], R5 ;  /* 0x00000005060075a7 */ /* 0x001064000800017f */
[----:B-1----:R-:W-:Y:S05]  /*58f0*/  @!P0 NANOSLEEP.SYNCS 0x989680 ;  /* 0x009896800000895d */ /* 0x002fea0003900000 */
[----:B------:R-:W1:Y:S02]  /*5900*/  @!P0 SYNCS.PHASECHK.TRANS64 P0, [R6+URZ], R5 ;  /* 0x00000005060085a7 */ /* 0x000e64000800007f */
[----:B-1----:R-:W-:Y:S05]  /*5910*/  @!P0 BRA `(.L_x_85) ;  /* 0xfffffffc00f08947 */ /* 0x002fea000383ffff */
[----:B------:R-:W-:Y:S05]  /*5920*/  BRA `(.L_x_110) ;  /* 0xfffffff400ac7947 */ /* 0x000fea000383ffff */
.L_x_86:
[----:B0-----:R0:W1:Y:S02]  /*5930*/  SYNCS.PHASECHK.TRANS64.TRYWAIT P0, [R9+URZ], R4 ;  /* 0x00000004090075a7 */ /* 0x001064000800017f */
[----:B-1----:R-:W-:Y:S05]  /*5940*/  @!P0 NANOSLEEP.SYNCS 0x989680 ;  /* 0x009896800000895d */ /* 0x002fea0003900000 */
[----:B------:R-:W1:Y:S02]  /*5950*/  @!P0 SYNCS.PHASECHK.TRANS64 P0, [R9+URZ], R4 ;  /* 0x00000004090085a7 */ /* 0x000e64000800007f */
[----:B-1----:R-:W-:Y:S05]  /*5960*/  @!P0 BRA `(.L_x_86) ;  /* 0xfffffffc00f08947 */ /* 0x002fea000383ffff */
[----:B------:R-:W-:Y:S05]  /*5970*/  BRA `(.L_x_111) ;  /* 0xfffffff400bc7947 */ /* 0x000fea000383ffff */
.L_x_87:
[----:B0-----:R0:W1:Y:S02]  /*5980*/  SYNCS.PHASECHK.TRANS64.TRYWAIT P0, [R6+URZ], R5 ;  /* 0x00000005060075a7 */ /* 0x001064000800017f */
[----:B-1----:R-:W-:Y:S05]  /*5990*/  @!P0 NANOSLEEP.SYNCS 0x989680 ;  /* 0x009896800000895d */ /* 0x002fea0003900000 */
[----:B------:R-:W1:Y:S02]  /*59a0*/  @!P0 SYNCS.PHASECHK.TRANS64 P0, [R6+URZ], R5 ;  /* 0x00000005060085a7 */ /* 0x000e64000800007f */
[----:B-1----:R-:W-:Y:S05]  /*59b0*/  @!P0 BRA `(.L_x_87) ;  /* 0xfffffffc00f08947 */ /* 0x002fea000383ffff */
[----:B------:R-:W-:Y:S05]  /*59c0*/  BRA `(.L_x_112) ;  /* 0xfffffff400cc7947 */ /* 0x000fea000383ffff */
.L_x_88:
[----:B0-----:R0:W1:Y:S02]  /*59d0*/  SYNCS.PHASECHK.TRANS64.TRYWAIT P0, [R9+URZ], R4 ;  /* 0x00000004090075a7 */ /* 0x001064000800017f */
[----:B-1----:R-:W-:Y:S05]  /*59e0*/  @!P0 NANOSLEEP.SYNCS 0x989680 ;  /* 0x009896800000895d */ /* 0x002fea0003900000 */
[----:B------:R-:W1:Y:S02]  /*59f0*/  @!P0 SYNCS.PHASECHK.TRANS64 P0, [R9+URZ], R4 ;  /* 0x00000004090085a7 */ /* 0x000e64000800007f */
[----:B-1----:R-:W-:Y:S05]  /*5a00*/  @!P0 BRA `(.L_x_88) ;  /* 0xfffffffc00f08947 */ /* 0x002fea000383ffff */
[----:B------:R-:W-:Y:S05]  /*5a10*/  BRA `(.L_x_113) ;  /* 0xfffffff400dc7947 */ /* 0x000fea000383ffff */
.L_x_89:
[----:B0-----:R0:W1:Y:S02]  /*5a20*/  SYNCS.PHASECHK.TRANS64.TRYWAIT P0, [R6+URZ], R5 ;  /* 0x00000005060075a7 */ /* 0x001064000800017f */
[----:B-1----:R-:W-:Y:S05]  /*5a30*/  @!P0 NANOSLEEP.SYNCS 0x989680 ;  /* 0x009896800000895d */ /* 0x002fea0003900000 */
[----:B------:R-:W1:Y:S02]  /*5a40*/  @!P0 SYNCS.PHASECHK.TRANS64 P0, [R6+URZ], R5 ;  /* 0x00000005060085a7 */ /* 0x000e64000800007f */
[----:B-1----:R-:W-:Y:S05]  /*5a50*/  @!P0 BRA `(.L_x_89) ;  /* 0xfffffffc00f08947 */ /* 0x002fea000383ffff */
[----:B------:R-:W-:Y:S05]  /*5a60*/  BRA `(.L_x_114) ;  /* 0xfffffff400ec7947 */ /* 0x000fea000383ffff */
.L_x_90:
[----:B0-----:R0:W1:Y:S02]  /*5a70*/  SYNCS.PHASECHK.TRANS64.TRYWAIT P0, [R9+URZ], R4 ;  /* 0x00000004090075a7 */ /* 0x001064000800017f */
[----:B-1----:R-:W-:Y:S05]  /*5a80*/  @!P0 NANOSLEEP.SYNCS 0x989680 ;  /* 0x009896800000895d */ /* 0x002fea0003900000 */
[----:B------:R-:W1:Y:S02]  /*5a90*/  @!P0 SYNCS.PHASECHK.TRANS64 P0, [R9+URZ], R4 ;  /* 0x00000004090085a7 */ /* 0x000e64000800007f */
[----:B-1----:R-:W-:Y:S05]  /*5aa0*/  @!P0 BRA `(.L_x_90) ;  /* 0xfffffffc00f08947 */ /* 0x002fea000383ffff */
[----:B------:R-:W-:Y:S05]  /*5ab0*/  BRA `(.L_x_115) ;  /* 0xfffffff400fc7947 */ /* 0x000fea000383ffff */
.L_x_91:
[----:B0-----:R0:W1:Y:S02]  /*5ac0*/  SYNCS.PHASECHK.TRANS64.TRYWAIT P0, [R6+URZ], R5 ;  /* 0x00000005060075a7 */ /* 0x001064000800017f */
[----:B-1----:R-:W-:Y:S05]  /*5ad0*/  @!P0 NANOSLEEP.SYNCS 0x989680 ;  /* 0x009896800000895d */ /* 0x002fea0003900000 */
[----:B------:R-:W1:Y:S02]  /*5ae0*/  @!P0 SYNCS.PHASECHK.TRANS64 P0, [R6+URZ], R5 ;  /* 0x00000005060085a7 */ /* 0x000e64000800007f */
[----:B-1----:R-:W-:Y:S05]  /*5af0*/  @!P0 BRA `(.L_x_91) ;  /* 0xfffffffc00f08947 */ /* 0x002fea000383ffff */
[----:B------:R-:W-:Y:S05]  /*5b00*/  BRA `(.L_x_116) ;  /* 0xfffffff800047947 */ /* 0x000fea000383ffff */
.L_x_117:
[----:B------:R-:W-:-:S00]  /*5b10*/  BRA `(.L_x_117) ;  /* 0xfffffffc00fc7947 */ /* 0x000fc0000383ffff */
[----:B------:R-:W-:-:S00]  /*5b20*/  NOP ;  /* 0x0000000000007918 */ /* 0x000fc00000000000 */
        /* <DEDUP_REMOVED lines=13> */
.L_x_118:


//--------------------- .nv.shared._ZN7cutlass13device_kernelINS_4gemm6kernel13GemmUniversalIN4cute5tupleIJiiiiEEENS1_10collective13CollectiveMmaINS1_37MainloopSm90TmaGmmaWarpSpecializedFP8ILi18ENS5_IJNS4_1CILi1EEESB_SB_EEENS1_35KernelTmaWarpSpecializedCooperativeEEENS5_IJNSA_ILi192EEENSA_ILi8EEENSA_ILi64EEEEEENS_12float_e4m3_tENS5_IJlSB_lEEESJ_SK_NS4_8TiledMMAINS4_8MMA_AtomIJNS4_4SM904GMMA29MMA_64x8x32_F32E4M3E4M3_SS_TNILNSO_7ScaleInE1ELSQ_1EEEEEENS4_6LayoutINS5_IJNSA_ILi2EEESB_SB_EEENS5_IJSB_NSA_ILi0EEESW_EEEEENS5_IJNS4_10UnderscoreESZ_SZ_EEEEENS4_13SM90_TMA_LOADENS4_14ComposedLayoutINS4_7SwizzleILi2ELi4ELi3EEENS4_18smem_ptr_flag_bitsILi8EEENST_INS5_IJSG_SH_EEENS5_IJSH_SB_EEEEEEEvNS4_8identityES12_S1B_vS1C_EENS_8epilogue10collective6detail29Sm90TmaWarpSpecializedAdapterINS1F_15DefaultEpilogueISJ_SK_SK_NS1E_6thread17LinearCombinationISJ_Li1EffLNS1J_9ScaleType4KindE0ELNS_15FloatRoundStyleE2ESJ_EENS1_15EpilogueDefaultEEEEEvvEEEEvNT_6ParamsE --------------------------
	.section	.nv.shared._ZN7cutlass13device_kernelINS_4gemm6kernel13GemmUniversalIN4cute5tupleIJiiiiEEENS1_10collective13CollectiveMmaINS1_37MainloopSm90TmaGmmaWarpSpecializedFP8ILi18ENS5_IJNS4_1CILi1EEESB_SB_EEENS1_35KernelTmaWarpSpecializedCooperativeEEENS5_IJNSA_ILi192EEENSA_ILi8EEENSA_ILi64EEEEEENS_12float_e4m3_tENS5_IJlSB_lEEESJ_SK_NS4_8TiledMMAINS4_8MMA_AtomIJNS4_4SM904GMMA29MMA_64x8x32_F32E4M3E4M3_SS_TNILNSO_7ScaleInE1ELSQ_1EEEEEENS4_6LayoutINS5_IJNSA_ILi2EEESB_SB_EEENS5_IJSB_NSA_ILi0EEESW_EEEEENS5_IJNS4_10UnderscoreESZ_SZ_EEEEENS4_13SM90_TMA_LOADENS4_14ComposedLayoutINS4_7SwizzleILi2ELi4ELi3EEENS4_18smem_ptr_flag_bitsILi8EEENST_INS5_IJSG_SH_EEENS5_IJSH_SB_EEEEEEEvNS4_8identityES12_S1B_vS1C_EENS_8epilogue10collective6detail29Sm90TmaWarpSpecializedAdapterINS1F_15DefaultEpilogueISJ_SK_SK_NS1E_6thread17LinearCombinationISJ_Li1EffLNS1J_9ScaleType4KindE0ELNS_15FloatRoundStyleE2ESJ_EENS1_15EpilogueDefaultEEEEEvvEEEEvNT_6ParamsE,"aw",@nobits
	.sectionflags	@""
	.align	16
	.zero		1024


//--------------------- .nv.shared.reserved.0     --------------------------
	.section	.nv.shared.reserved.0,"aw",@nobits
	.weak		__nv_reservedSMEM_offset_0_alias
	.size		__nv_reservedSMEM_offset_0_alias, 0, 0
	.other		__nv_reservedSMEM_offset_0_alias,@"STO_CUDA_RESERVED_SHARED STV_DEFAULT"
__nv_reservedSMEM_offset_0_alias:
	.zero		0


//--------------------- .nv.global                --------------------------
	.section	.nv.global,"aw",@nobits
.nv.global:
	.type		_ZN39_INTERNAL_15556a4e_4_k_cu_8fb21712_81764cute1_E,@object
	.size		_ZN39_INTERNAL_15556a4e_4_k_cu_8fb21712_81764cute1_E,(_ZN39_INTERNAL_15556a4e_4_k_cu_8fb21712_81764cuda3std3__45__cpo6cbeginE - _ZN39_INTERNAL_15556a4e_4_k_cu_8fb21712_81764cute1_E)
_ZN39_INTERNAL_15556a4e_4_k_cu_8fb21712_81764cute1_E:
	.zero		1
	.type		_ZN39_INTERNAL_15556a4e_4_k_cu_8fb21712_81764cuda3std3__45__cpo6cbeginE,@object
	.size		_ZN39_INTERNAL_15556a4e_4_k_cu_8fb21712_81764cuda3std3__45__cpo6cbeginE,(_ZN39_INTERNAL_15556a4e_4_k_cu_8fb21712_81764cuda3std3__48in_placeE - _ZN39_INTERNAL_15556a4e_4_k_cu_8fb21712_81764cuda3std3__45__cpo6cbeginE)
_ZN39_INTERNAL_15556a4e_4_k_cu_8fb21712_81764cuda3std3__45__cpo6cbeginE:
	.zero		1
	.type		_ZN39_INTERNAL_15556a4e_4_k_cu_8fb21712_81764cuda3std3__48in_placeE,@object
	.size		_ZN39_INTERNAL_15556a4e_4_k_cu_8fb21712_81764cuda3std3__48in_placeE,(_ZN39_INTERNAL_15556a4e_4_k_cu_8fb21712_81764cuda3std6ranges3__45__cpo9iter_moveE - _ZN39_INTERNAL_15556a4e_4_k_cu_8fb21712_81764cuda3std3__48in_placeE)
_ZN39_INTERNAL_15556a4e_4_k_cu_8fb21712_81764cuda3std3__48in_placeE:
	.zero		1
	.type		_ZN39_INTERNAL_15556a4e_4_k_cu_8fb21712_81764cuda3std6ranges3__45__cpo9iter_moveE,@object
	.size		_ZN39_INTERNAL_15556a4e_4_k_cu_8fb21712_81764cuda3std6ranges3__45__cpo9iter_moveE,(_ZN39_INTERNAL_15556a4e_4_k_cu_8fb21712_81764cuda3std3__45__cpo5beginE - _ZN39_INTERNAL_15556a4e_4_k_cu_8fb21712_81764cuda3std6ranges3__45__cpo9iter_moveE)
_ZN39_INTERNAL_15556a4e_4_k_cu_8fb21712_81764cuda3std6ranges3__45__cpo9iter_moveE:
	.zero		1
	.type		_ZN39_INTERNAL_15556a4e_4_k_cu_8fb21712_81764cuda3std3__45__cpo5beginE,@object
	.size		_ZN39_INTERNAL_15556a4e_4_k_cu_8fb21712_81764cuda3std3__45__cpo5beginE,(_ZN39_INTERNAL_15556a4e_4_k_cu_8fb21712_81764cuda3std3__441_GLOBAL__N__15556a4e_4_k_cu_8fb21712_81766ignoreE - _ZN39_INTERNAL_15556a4e_4_k_cu_8fb21712_81764cuda3std3__45__cpo5beginE)
_ZN39_INTERNAL_15556a4e_4_k_cu_8fb21712_81764cuda3std3__45__cpo5beginE:
	.zero		1
	.type		_ZN39_INTERNAL_15556a4e_4_k_cu_8fb21712_81764cuda3std3__441_GLOBAL__N__15556a4e_4_k_cu_8fb21712_81766ignoreE,@object
	.size		_ZN39_INTERNAL_15556a4e_4_k_cu_8fb21712_81764cuda3std3__441_GLOBAL__N__15556a4e_4_k_cu_8fb21712_81766ignoreE,(_ZN39_INTERNAL_15556a4e_4_k_cu_8fb21712_81764cute7productE - _ZN39_INTERNAL_15556a4e_4_k_cu_8fb21712_81764cuda3std3__441_GLOBAL__N__15556a4e_4_k_cu_8fb21712_81766ignoreE)
_ZN39_INTERNAL_15556a4e_4_k_cu_8fb21712_81764cuda3std3__441_GLOBAL__N__15556a4e_4_k_cu_8fb21712_81766ignoreE:
	.zero		1
	.type		_ZN39_INTERNAL_15556a4e_4_k_cu_8fb21712_81764cute7productE,@object
	.size		_ZN39_INTERNAL_15556a4e_4_k_cu_8fb21712_81764cute7productE,(_ZN39_INTERNAL_15556a4e_4_k_cu_8fb21712_81764cuda3std3__45__cpo3endE - _ZN39_INTERNAL_15556a4e_4_k_cu_8fb21712_81764cute7productE)
_ZN39_INTERNAL_15556a4e_4_k_cu_8fb21712_81764cute7productE:
	.zero		1
	.type		_ZN39_INTERNAL_15556a4e_4_k_cu_8fb21712_81764cuda3std3__45__cpo3endE,@object
	.size		_ZN39_INTERNAL_15556a4e_4_k_cu_8fb21712_81764cuda3std3__45__cpo3endE,(_ZN39_INTERNAL_15556a4e_4_k_cu_8fb21712_81764cuda3std3__419piecewise_constructE - _ZN39_INTERNAL_15556a4e_4_k_cu_8fb21712_81764cuda3std3__45__cpo3endE)
_ZN39_INTERNAL_15556a4e_4_k_cu_8fb21712_81764cuda3std3__45__cpo3endE:
	.zero		1
	.type		_ZN39_INTERNAL_15556a4e_4_k_cu_8fb21712_81764cuda3std3__419piecewise_constructE,@object
	.size		_ZN39_INTERNAL_15556a4e_4_k_cu_8fb21712_81764cuda3std3__419piecewise_constructE,(_ZN39_INTERNAL_15556a4e_4_k_cu_8fb21712_81764cuda3std3__45__cpo4cendE - _ZN39_INTERNAL_15556a4e_4_k_cu_8fb21712_81764cuda3std3__419piecewise_constructE)
_ZN39_INTERNAL_15556a4e_4_k_cu_8fb21712_81764cuda3std3__419piecewise_constructE:
	.zero		1
	.type		_ZN39_INTERNAL_15556a4e_4_k_cu_8fb21712_81764cuda3std3__45__cpo4cendE,@object
	.size		_ZN39_INTERNAL_15556a4e_4_k_cu_8fb21712_81764cuda3std3__45__cpo4cendE,(_ZN39_INTERNAL_15556a4e_4_k_cu_8fb21712_81764cuda3std6ranges3__45__cpo4swapE - _ZN39_INTERNAL_15556a4e_4_k_cu_8fb21712_81764cuda3std3__45__cpo4cendE)
_ZN39_INTERNAL_15556a4e_4_k_cu_8fb21712_81764cuda3std3__45__cpo4cendE:
	.zero		1
	.type		_ZN39_INTERNAL_15556a4e_4_k_cu_8fb21712_81764cuda3std6ranges3__45__cpo4swapE,@object
	.size		_ZN39_INTERNAL_15556a4e_4_k_cu_8fb21712_81764cuda3std6ranges3__45__cpo4swapE,(.L_7 - _ZN39_INTERNAL_15556a4e_4_k_cu_8fb21712_81764cuda3std6ranges3__45__cpo4swapE)
_ZN39_INTERNAL_15556a4e_4_k_cu_8fb21712_81764cuda3std6ranges3__45__cpo4swapE:
	.zero		1
.L_7:


//--------------------- .nv.constant0._ZN7cutlass13device_kernelINS_4gemm6kernel13GemmUniversalIN4cute5tupleIJiiiiEEENS1_10collective13CollectiveMmaINS1_37MainloopSm90TmaGmmaWarpSpecializedFP8ILi18ENS5_IJNS4_1CILi1EEESB_SB_EEENS1_35KernelTmaWarpSpecializedCooperativeEEENS5_IJNSA_ILi192EEENSA_ILi8EEENSA_ILi64EEEEEENS_12float_e4m3_tENS5_IJlSB_lEEESJ_SK_NS4_8TiledMMAINS4_8MMA_AtomIJNS4_4SM904GMMA29MMA_64x8x32_F32E4M3E4M3_SS_TNILNSO_7ScaleInE1ELSQ_1EEEEEENS4_6LayoutINS5_IJNSA_ILi2EEESB_SB_EEENS5_IJSB_NSA_ILi0EEESW_EEEEENS5_IJNS4_10UnderscoreESZ_SZ_EEEEENS4_13SM90_TMA_LOADENS4_14ComposedLayoutINS4_7SwizzleILi2ELi4ELi3EEENS4_18smem_ptr_flag_bitsILi8EEENST_INS5_IJSG_SH_EEENS5_IJSH_SB_EEEEEEEvNS4_8identityES12_S1B_vS1C_EENS_8epilogue10collective6detail29Sm90TmaWarpSpecializedAdapterINS1F_15DefaultEpilogueISJ_SK_SK_NS1E_6thread17LinearCombinationISJ_Li1EffLNS1J_9ScaleType4KindE0ELNS_15FloatRoundStyleE2ESJ_EENS1_15EpilogueDefaultEEEEEvvEEEEvNT_6ParamsE --------------------------
	.section	.nv.constant0._ZN7cutlass13device_kernelINS_4gemm6kernel13GemmUniversalIN4cute5tupleIJiiiiEEENS1_10collective13CollectiveMmaINS1_37MainloopSm90TmaGmmaWarpSpecializedFP8ILi18ENS5_IJNS4_1CILi1EEESB_SB_EEENS1_35KernelTmaWarpSpecializedCooperativeEEENS5_IJNSA_ILi192EEENSA_ILi8EEENSA_ILi64EEEEEENS_12float_e4m3_tENS5_IJlSB_lEEESJ_SK_NS4_8TiledMMAINS4_8MMA_AtomIJNS4_4SM904GMMA29MMA_64x8x32_F32E4M3E4M3_SS_TNILNSO_7ScaleInE1ELSQ_1EEEEEENS4_6LayoutINS5_IJNSA_ILi2EEESB_SB_EEENS5_IJSB_NSA_ILi0EEESW_EEEEENS5_IJNS4_10UnderscoreESZ_SZ_EEEEENS4_13SM90_TMA_LOADENS4_14ComposedLayoutINS4_7SwizzleILi2ELi4ELi3EEENS4_18smem_ptr_flag_bitsILi8EEENST_INS5_IJSG_SH_EEENS5_IJSH_SB_EEEEEEEvNS4_8identityES12_S1B_vS1C_EENS_8epilogue10collective6detail29Sm90TmaWarpSpecializedAdapterINS1F_15DefaultEpilogueISJ_SK_SK_NS1E_6thread17LinearCombinationISJ_Li1EffLNS1J_9ScaleType4KindE0ELNS_15FloatRoundStyleE2ESJ_EENS1_15EpilogueDefaultEEEEEvvEEEEvNT_6ParamsE,"a",@progbits
	.sectionflags	@""
	.align	4
.nv.constant0._ZN7cutlass13device_kernelINS_4gemm6kernel13GemmUniversalIN4cute5tupleIJiiiiEEENS1_10collective13CollectiveMmaINS1_37MainloopSm90TmaGmmaWarpSpecializedFP8ILi18ENS5_IJNS4_1CILi1EEESB_SB_EEENS1_35KernelTmaWarpSpecializedCooperativeEEENS5_IJNSA_ILi192EEENSA_ILi8EEENSA_ILi64EEEEEENS_12float_e4m3_tENS5_IJlSB_lEEESJ_SK_NS4_8TiledMMAINS4_8MMA_AtomIJNS4_4SM904GMMA29MMA_64x8x32_F32E4M3E4M3_SS_TNILNSO_7ScaleInE1ELSQ_1EEEEEENS4_6LayoutINS5_IJNSA_ILi2EEESB_SB_EEENS5_IJSB_NSA_ILi0EEESW_EEEEENS5_IJNS4_10UnderscoreESZ_SZ_EEEEENS4_13SM90_TMA_LOADENS4_14ComposedLayoutINS4_7SwizzleILi2ELi4ELi3EEENS4_18smem_ptr_flag_bitsILi8EEENST_INS5_IJSG_SH_EEENS5_IJSH_SB_EEEEEEEvNS4_8identityES12_S1B_vS1C_EENS_8epilogue10collective6detail29Sm90TmaWarpSpecializedAdapterINS1F_15DefaultEpilogueISJ_SK_SK_NS1E_6thread17LinearCombinationISJ_Li1EffLNS1J_9ScaleType4KindE0ELNS_15FloatRoundStyleE2ESJ_EENS1_15EpilogueDefaultEEEEEvvEEEEvNT_6ParamsE:
	.zero		1664


//--------------------- SYMBOLS --------------------------

	.type		.nv.reservedSmem.offset0,@object
	.size		.nv.reservedSmem.offset0,0x4
